// auto-generated by cutlass_sweep.gemm — config: {"arch": "sm_90", "cluster_m": 2, "cluster_n": 1, "dtype": "fp16", "dtype_b": "fp16", "layout": "nt", "stages": 0, "tile_k": 32, "tile_m": 64, "tile_n": 80}
#include "cutlass/cutlass.h"
#include "cutlass/gemm/collective/collective_builder.hpp"
#include "cutlass/gemm/device/gemm_universal_adapter.h"
#include "cutlass/gemm/kernel/gemm_universal.hpp"
#include "cutlass/epilogue/collective/collective_builder.hpp"

using ElemA = cutlass::half_t;
using ElemB = cutlass::half_t;
using ElemCD = cutlass::half_t;
using Acc  = float;
using TileShape    = cute::Shape<cute::_64, cute::_80, cute::_32>;
using ClusterShape = cute::Shape<cute::_2, cute::_1, cute::_1>;

using CollectiveEpilogue = typename cutlass::epilogue::collective::CollectiveBuilder<
    cutlass::arch::Sm90, cutlass::arch::OpClassTensorOp,
    TileShape, ClusterShape,
    cutlass::epilogue::collective::EpilogueTileAuto,
    Acc, Acc,
    ElemCD, cutlass::layout::RowMajor, 128 / cutlass::sizeof_bits<ElemCD>::value,
    ElemCD, cutlass::layout::RowMajor, 128 / cutlass::sizeof_bits<ElemCD>::value,
    cutlass::epilogue::collective::EpilogueScheduleAuto
  >::CollectiveOp;

using CollectiveMainloop = typename cutlass::gemm::collective::CollectiveBuilder<
    cutlass::arch::Sm90, cutlass::arch::OpClassTensorOp,
    ElemA, cutlass::layout::RowMajor, 128 / cutlass::sizeof_bits<ElemA>::value,
    ElemB, cutlass::layout::ColumnMajor, 128 / cutlass::sizeof_bits<ElemB>::value,
    Acc,
    TileShape, ClusterShape,
    cutlass::gemm::collective::StageCountAutoCarveout<static_cast<int>(sizeof(typename CollectiveEpilogue::SharedStorage))>,
    cutlass::gemm::collective::KernelScheduleAuto
  >::CollectiveOp;

using GemmKernel = cutlass::gemm::kernel::GemmUniversal<
    cute::Shape<int,int,int,int>,
    CollectiveMainloop,
    CollectiveEpilogue
>;
using Gemm = cutlass::gemm::device::GemmUniversalAdapter<GemmKernel>;

// Force the device kernel symbol into the cubin without needing a host main.
auto* _anchor = &cutlass::device_kernel<GemmKernel>;


// ===== COMPILED SASS (sm_90a) =====

	.target	sm_90a

	.elftype	@"ET_EXEC"


//--------------------- .note.nv.tkinfo           --------------------------
	.section	.note.nv.tkinfo,"",@"SHT_NOTE"
	.sectionflags	@"SHF_NOTE_NV_TKINFO"
	.tkinfo
        /*0018*/ 	.word	0x00000002
        /*0030*/ 	.string	""
        /*0030*/ 	.string	"ptxas"
        /*0030*/ 	.string	"Cuda compilation tools, release 13.0, V13.0.88"
        /*0030*/ 	.string	"Build cuda_13.0.r13.0/compiler.36424714_0"
        /*0030*/ 	.string	"-arch sm_90a -m 64 "



//--------------------- .note.nv.cuinfo           --------------------------
	.section	.note.nv.cuinfo,"",@"SHT_NOTE"
	.sectionflags	@"SHF_NOTE_NV_CUINFO"
        /*0018*/ 	.short	0x0002
        /*001a*/ 	.short	0x005a
        /*001c*/ 	.short	0x0082
	.zero		2


//--------------------- .nv.info                  --------------------------
	.section	.nv.info,"",@"SHT_CUDA_INFO"
	.align	4


	//----- nvinfo : EIATTR_REGCOUNT
	.align		4
        /*0000*/ 	.byte	0x04, 0x2f
        /*0002*/ 	.short	(.L_15 - .L_14)
	.align		4
.L_14:
        /*0004*/ 	.word	index@(_ZN7cutlass13device_kernelINS_4gemm6kernel13GemmUniversalIN4cute5tupleIJiiiiEEENS1_10collective13CollectiveMmaINS1_34MainloopSm90TmaGmmaWarpSpecializedILi25ENS5_IJNS4_1CILi2EEENSA_ILi1EEESC_EEENS1_32KernelTmaWarpSpecializedPingpongEEENS5_IJNSA_ILi64EEENSA_ILi80EEENSA_ILi32EEEEEENS_6half_tENS5_IJlSC_lEEESK_SL_NS4_8TiledMMAINS4_8MMA_AtomIJNS4_4SM904GMMA25MMA_64x16x16_F32F16F16_SSILNSP_5MajorE0ELSR_0ELNSP_7ScaleInE1ELSS_1EEEEEENS4_6LayoutINS5_IJSC_SC_SC_EEENS5_IJNSA_ILi0EEESX_SX_EEEEENS5_IJNS4_10UnderscoreES10_S10_EEEEENS4_13SM90_TMA_LOADENS4_14ComposedLayoutINS4_7SwizzleILi2ELi4ELi3EEENS4_18smem_ptr_flag_bitsILi16EEENSV_INS5_IJNSA_ILi8EEESI_EEENS5_IJSI_SC_EEEEEEEvNS4_8identityENS4_23SM90_TMA_LOAD_MULTICASTES1D_vS1E_EENS_8epilogue10collective6detail29Sm90TmaWarpSpecializedAdapterINS1I_15DefaultEpilogueISK_SL_SL_NS1H_6thread17LinearCombinationISK_Li1EffLNS1M_9ScaleType4KindE0ELNS_15FloatRoundStyleE2ESK_EENS1_15EpilogueDefaultEEEEEvvEEEEvNT_6ParamsE)
        /*0008*/ 	.word	0x000000a8


	//----- nvinfo : EIATTR_FRAME_SIZE
	.align		4
.L_15:
        /*000c*/ 	.byte	0x04, 0x11
        /*000e*/ 	.short	(.L_17 - .L_16)
	.align		4
.L_16:
        /*0010*/ 	.word	index@(_ZN7cutlass13device_kernelINS_4gemm6kernel13GemmUniversalIN4cute5tupleIJiiiiEEENS1_10collective13CollectiveMmaINS1_34MainloopSm90TmaGmmaWarpSpecializedILi25ENS5_IJNS4_1CILi2EEENSA_ILi1EEESC_EEENS1_32KernelTmaWarpSpecializedPingpongEEENS5_IJNSA_ILi64EEENSA_ILi80EEENSA_ILi32EEEEEENS_6half_tENS5_IJlSC_lEEESK_SL_NS4_8TiledMMAINS4_8MMA_AtomIJNS4_4SM904GMMA25MMA_64x16x16_F32F16F16_SSILNSP_5MajorE0ELSR_0ELNSP_7ScaleInE1ELSS_1EEEEEENS4_6LayoutINS5_IJSC_SC_SC_EEENS5_IJNSA_ILi0EEESX_SX_EEEEENS5_IJNS4_10UnderscoreES10_S10_EEEEENS4_13SM90_TMA_LOADENS4_14ComposedLayoutINS4_7SwizzleILi2ELi4ELi3EEENS4_18smem_ptr_flag_bitsILi16EEENSV_INS5_IJNSA_ILi8EEESI_EEENS5_IJSI_SC_EEEEEEEvNS4_8identityENS4_23SM90_TMA_LOAD_MULTICASTES1D_vS1E_EENS_8epilogue10collective6detail29Sm90TmaWarpSpecializedAdapterINS1I_15DefaultEpilogueISK_SL_SL_NS1H_6thread17LinearCombinationISK_Li1EffLNS1M_9ScaleType4KindE0ELNS_15FloatRoundStyleE2ESK_EENS1_15EpilogueDefaultEEEEEvvEEEEvNT_6ParamsE)
        /*0014*/ 	.word	0x00000008


	//----- nvinfo : EIATTR_MIN_STACK_SIZE
	.align		4
.L_17:
        /*0018*/ 	.byte	0x04, 0x12
        /*001a*/ 	.short	(.L_19 - .L_18)
	.align		4
.L_18:
        /*001c*/ 	.word	index@(_ZN7cutlass13device_kernelINS_4gemm6kernel13GemmUniversalIN4cute5tupleIJiiiiEEENS1_10collective13CollectiveMmaINS1_34MainloopSm90TmaGmmaWarpSpecializedILi25ENS5_IJNS4_1CILi2EEENSA_ILi1EEESC_EEENS1_32KernelTmaWarpSpecializedPingpongEEENS5_IJNSA_ILi64EEENSA_ILi80EEENSA_ILi32EEEEEENS_6half_tENS5_IJlSC_lEEESK_SL_NS4_8TiledMMAINS4_8MMA_AtomIJNS4_4SM904GMMA25MMA_64x16x16_F32F16F16_SSILNSP_5MajorE0ELSR_0ELNSP_7ScaleInE1ELSS_1EEEEEENS4_6LayoutINS5_IJSC_SC_SC_EEENS5_IJNSA_ILi0EEESX_SX_EEEEENS5_IJNS4_10UnderscoreES10_S10_EEEEENS4_13SM90_TMA_LOADENS4_14ComposedLayoutINS4_7SwizzleILi2ELi4ELi3EEENS4_18smem_ptr_flag_bitsILi16EEENSV_INS5_IJNSA_ILi8EEESI_EEENS5_IJSI_SC_EEEEEEEvNS4_8identityENS4_23SM90_TMA_LOAD_MULTICASTES1D_vS1E_EENS_8epilogue10collective6detail29Sm90TmaWarpSpecializedAdapterINS1I_15DefaultEpilogueISK_SL_SL_NS1H_6thread17LinearCombinationISK_Li1EffLNS1M_9ScaleType4KindE0ELNS_15FloatRoundStyleE2ESK_EENS1_15EpilogueDefaultEEEEEvvEEEEvNT_6ParamsE)
        /*0020*/ 	.word	0x00000008
.L_19:


//--------------------- .nv.compat                --------------------------
	.section	.nv.compat,"",@"SHT_CUDA_COMPAT_INFO"
	.align	4
        /*0000*/ 	.byte	0x02, 0x09, 0x01, 0x00, 0x02, 0x02, 0x04, 0x00, 0x02, 0x05, 0x05, 0x00, 0x03, 0x07, 0x01, 0x01
        /*0010*/ 	.byte	0x02, 0x03, 0x01, 0x00, 0x02, 0x06, 0x01, 0x00, 0x04, 0x0b, 0x08, 0x00, 0x00, 0x00, 0x00, 0x00
        /*0020*/ 	.byte	0x00, 0x00, 0x00, 0x00


//--------------------- .nv.info._ZN7cutlass13device_kernelINS_4gemm6kernel13GemmUniversalIN4cute5tupleIJiiiiEEENS1_10collective13CollectiveMmaINS1_34MainloopSm90TmaGmmaWarpSpecializedILi25ENS5_IJNS4_1CILi2EEENSA_ILi1EEESC_EEENS1_32KernelTmaWarpSpecializedPingpongEEENS5_IJNSA_ILi64EEENSA_ILi80EEENSA_ILi32EEEEEENS_6half_tENS5_IJlSC_lEEESK_SL_NS4_8TiledMMAINS4_8MMA_AtomIJNS4_4SM904GMMA25MMA_64x16x16_F32F16F16_SSILNSP_5MajorE0ELSR_0ELNSP_7ScaleInE1ELSS_1EEEEEENS4_6LayoutINS5_IJSC_SC_SC_EEENS5_IJNSA_ILi0EEESX_SX_EEEEENS5_IJNS4_10UnderscoreES10_S10_EEEEENS4_13SM90_TMA_LOADENS4_14ComposedLayoutINS4_7SwizzleILi2ELi4ELi3EEENS4_18smem_ptr_flag_bitsILi16EEENSV_INS5_IJNSA_ILi8EEESI_EEENS5_IJSI_SC_EEEEEEEvNS4_8identityENS4_23SM90_TMA_LOAD_MULTICASTES1D_vS1E_EENS_8epilogue10collective6detail29Sm90TmaWarpSpecializedAdapterINS1I_15DefaultEpilogueISK_SL_SL_NS1H_6thread17LinearCombinationISK_Li1EffLNS1M_9ScaleType4KindE0ELNS_15FloatRoundStyleE2ESK_EENS1_15EpilogueDefaultEEEEEvvEEEEvNT_6ParamsE --------------------------
	.section	.nv.info._ZN7cutlass13device_kernelINS_4gemm6kernel13GemmUniversalIN4cute5tupleIJiiiiEEENS1_10collective13CollectiveMmaINS1_34MainloopSm90TmaGmmaWarpSpecializedILi25ENS5_IJNS4_1CILi2EEENSA_ILi1EEESC_EEENS1_32KernelTmaWarpSpecializedPingpongEEENS5_IJNSA_ILi64EEENSA_ILi80EEENSA_ILi32EEEEEENS_6half_tENS5_IJlSC_lEEESK_SL_NS4_8TiledMMAINS4_8MMA_AtomIJNS4_4SM904GMMA25MMA_64x16x16_F32F16F16_SSILNSP_5MajorE0ELSR_0ELNSP_7ScaleInE1ELSS_1EEEEEENS4_6LayoutINS5_IJSC_SC_SC_EEENS5_IJNSA_ILi0EEESX_SX_EEEEENS5_IJNS4_10UnderscoreES10_S10_EEEEENS4_13SM90_TMA_LOADENS4_14ComposedLayoutINS4_7SwizzleILi2ELi4ELi3EEENS4_18smem_ptr_flag_bitsILi16EEENSV_INS5_IJNSA_ILi8EEESI_EEENS5_IJSI_SC_EEEEEEEvNS4_8identityENS4_23SM90_TMA_LOAD_MULTICASTES1D_vS1E_EENS_8epilogue10collective6detail29Sm90TmaWarpSpecializedAdapterINS1I_15DefaultEpilogueISK_SL_SL_NS1H_6thread17LinearCombinationISK_Li1EffLNS1M_9ScaleType4KindE0ELNS_15FloatRoundStyleE2ESK_EENS1_15EpilogueDefaultEEEEEvvEEEEvNT_6ParamsE,"",@"SHT_CUDA_INFO"
	.sectionflags	@""
	.align	4


	//----- nvinfo : EIATTR_CUDA_API_VERSION
	.align		4
        /*0000*/ 	.byte	0x04, 0x37
        /*0002*/ 	.short	(.L_21 - .L_20)
.L_20:
        /*0004*/ 	.word	0x00000082


	//----- nvinfo : EIATTR_KPARAM_INFO
	.align		4
.L_21:
        /*0008*/ 	.byte	0x04, 0x17
        /*000a*/ 	.short	(.L_23 - .L_22)
.L_22:
        /*000c*/ 	.word	0x00000000
        /*0010*/ 	.short	0x0000
        /*0012*/ 	.short	0x0070
        /*0014*/ 	.byte	0x00, 0xf0, 0x01, 0x10


	//----- nvinfo : EIATTR_SPARSE_MMA_MASK
	.align		4
.L_23:
        /*0018*/ 	.byte	0x03, 0x50
        /*001a*/ 	.short	0x0000


	//----- nvinfo : EIATTR_MAXREG_COUNT
	.align		4
        /*001c*/ 	.byte	0x03, 0x1b
        /*001e*/ 	.short	0x00a8


	//----- nvinfo : EIATTR_NUM_BARRIERS
	.align		4
        /*0020*/ 	.byte	0x02, 0x4c
        /*0022*/ 	.byte	0x01
	.zero		1


	//----- nvinfo : EIATTR_EXTERNS
	.align		4
        /*0024*/ 	.byte	0x04, 0x0f
        /*0026*/ 	.short	(.L_25 - .L_24)


	//   ....[0]....
	.align		4
.L_24:
        /*0028*/ 	.word	index@(__assertfail)


	//----- nvinfo : EIATTR_ANNOTATIONS
	.align		4
.L_25:
        /*002c*/ 	.byte	0x04, 0x55
        /*002e*/ 	.short	(.L_27 - .L_26)


	//   ....[0]....
.L_26:
        /*0030*/ 	.word	0x00000001
        /*0034*/ 	.byte	0x80, 0x10, 0x00, 0x00, 0x01, 0x00, 0x00, 0x00, 0x20, 0x17, 0x00, 0x00, 0x01, 0x00, 0x00, 0x00
        /*0044*/ 	.byte	0xc0, 0x53, 0x00, 0x00, 0x01, 0x00, 0x00, 0x00, 0xc0, 0x5f, 0x00, 0x00


	//----- nvinfo : EIATTR_MERCURY_ISA_VERSION
	.align		4
.L_27:
        /*0050*/ 	.byte	0x03, 0x5f
        /*0052*/ 	.short	0x0101


	//----- nvinfo : EIATTR_INT_WARP_WIDE_INSTR_OFFSETS
	.align		4
        /*0054*/ 	.byte	0x04, 0x31
        /*0056*/ 	.short	(.L_29 - .L_28)


	//   ....[0]....
.L_28:
        /*0058*/ 	.word	0x000007d0


	//   ....[1]....
        /*005c*/ 	.word	0x00000810


	//   ....[2]....
        /*0060*/ 	.word	0x00000870


	//   ....[3]....
        /*0064*/ 	.word	0x000008a0


	//   ....[4]....
        /*0068*/ 	.word	0x000009b0


	//   ....[5]....
        /*006c*/ 	.word	0x00000a30


	//   ....[6]....
        /*0070*/ 	.word	0x00000a40


	//   ....[7]....
        /*0074*/ 	.word	0x00000aa0


	//   ....[8]....
        /*0078*/ 	.word	0x00002800


	//----- nvinfo : EIATTR_COOP_GROUP_MASK_REGIDS
	.align		4
.L_29:
        /*007c*/ 	.byte	0x04, 0x29
        /*007e*/ 	.short	(.L_31 - .L_30)


	//   ....[0]....
.L_30:
        /*0080*/ 	.word	0xffffffff


	//   ....[1]....
        /*0084*/ 	.word	0xffffffff


	//   ....[2]....
        /*0088*/ 	.word	0xffffffff


	//   ....[3]....
        /*008c*/ 	.word	0xffffffff


	//   ....[4]....
        /*0090*/ 	.word	0xffffffff


	//   ....[5]....
        /*0094*/ 	.word	0xffffffff


	//   ....[6]....
        /*0098*/ 	.word	0xffffffff


	//----- nvinfo : EIATTR_COOP_GROUP_INSTR_OFFSETS
	.align		4
.L_31:
        /*009c*/ 	.byte	0x04, 0x28
        /*009e*/ 	.short	(.L_33 - .L_32)


	//   ....[0]....
.L_32:
        /*00a0*/ 	.word	0x00000070


	//   ....[1]....
        /*00a4*/ 	.word	0x00000080


	//   ....[2]....
        /*00a8*/ 	.word	0x00000140


	//   ....[3]....
        /*00ac*/ 	.word	0x000005a0


	//   ....[4]....
        /*00b0*/ 	.word	0x000005e0


	//   ....[5]....
        /*00b4*/ 	.word	0x00000670


	//   ....[6]....
        /*00b8*/ 	.word	0x00000c30


	//----- nvinfo : EIATTR_REG_RECONFIG
	.align		4
.L_33:
        /*00bc*/ 	.byte	0x01, 0x54
	.zero		2


	//----- nvinfo : EIATTR_SYSCALL_OFFSETS
	.align		4
        /*00c0*/ 	.byte	0x04, 0x46
        /*00c2*/ 	.short	(.L_35 - .L_34)


	//   ....[0]....
.L_34:
        /*00c4*/ 	.word	0x00001bf0


	//----- nvinfo : EIATTR_MBARRIER_INSTR_OFFSETS
	.align		4
.L_35:
        /*00c8*/ 	.byte	0x04, 0x39
        /*00ca*/ 	.short	(.L_37 - .L_36)


	//   ....[0]....
.L_36:
        /*00cc*/ 	.word	0x00000260
        /*00d0*/ 	.word	0x000000ff
        /*00d4*/ 	.word	0x00000000
        /*00d8*/ 	.short	0x0100
        /*00da*/ 	.byte	0x08
	.zero		1


	//   ....[1]....
        /*00dc*/ 	.word	0x00000270
        /*00e0*/ 	.word	0x000000ff
        /*00e4*/ 	.word	0x000000c8
        /*00e8*/ 	.short	0x0100
        /*00ea*/ 	.byte	0x08
	.zero		1


	//   ....[2]....
        /*00ec*/ 	.word	0x00000280
        /*00f0*/ 	.word	0x000000ff
        /*00f4*/ 	.word	0x00000008
        /*00f8*/ 	.short	0x0100
        /*00fa*/ 	.byte	0x08
	.zero		1


	//   ....[3]....
        /*00fc*/ 	.word	0x00000290
        /*0100*/ 	.word	0x000000ff
        /*0104*/ 	.word	0x000000d0
        /*0108*/ 	.short	0x0100
        /*010a*/ 	.byte	0x08
	.zero		1


	//   ....[4]....
        /*010c*/ 	.word	0x000002a0
        /*0110*/ 	.word	0x000000ff
        /*0114*/ 	.word	0x00000010
        /*0118*/ 	.short	0x0100
        /*011a*/ 	.byte	0x08
	.zero		1


	//   ....[5]....
        /*011c*/ 	.word	0x000002b0
        /*0120*/ 	.word	0x000000ff
        /*0124*/ 	.word	0x000000d8
        /*0128*/ 	.short	0x0100
        /*012a*/ 	.byte	0x08
	.zero		1


	//   ....[6]....
        /*012c*/ 	.word	0x000002c0
        /*0130*/ 	.word	0x000000ff
        /*0134*/ 	.word	0x00000018
        /*0138*/ 	.short	0x0100
        /*013a*/ 	.byte	0x08
	.zero		1


	//   ....[7]....
        /*013c*/ 	.word	0x000002d0
        /*0140*/ 	.word	0x000000ff
        /*0144*/ 	.word	0x000000e0
        /*0148*/ 	.short	0x0100
        /*014a*/ 	.byte	0x08
	.zero		1


	//   ....[8]....
        /*014c*/ 	.word	0x000002e0
        /*0150*/ 	.word	0x000000ff
        /*0154*/ 	.word	0x00000020
        /*0158*/ 	.short	0x0100
        /*015a*/ 	.byte	0x08
	.zero		1


	//   ....[9]....
        /*015c*/ 	.word	0x000002f0
        /*0160*/ 	.word	0x000000ff
        /*0164*/ 	.word	0x000000e8
        /*0168*/ 	.short	0x0100
        /*016a*/ 	.byte	0x08
	.zero		1


	//   ....[10]....
        /*016c*/ 	.word	0x00000300
        /*0170*/ 	.word	0x000000ff
        /*0174*/ 	.word	0x00000028
        /*0178*/ 	.short	0x0100
        /*017a*/ 	.byte	0x08
	.zero		1


	//   ....[11]....
        /*017c*/ 	.word	0x00000310
        /*0180*/ 	.word	0x000000ff
        /*0184*/ 	.word	0x000000f0
        /*0188*/ 	.short	0x0100
        /*018a*/ 	.byte	0x08
	.zero		1


	//   ....[12]....
        /*018c*/ 	.word	0x00000320
        /*0190*/ 	.word	0x000000ff
        /*0194*/ 	.word	0x00000030
        /*0198*/ 	.short	0x0100
        /*019a*/ 	.byte	0x08
	.zero		1


	//   ....[13]....
        /*019c*/ 	.word	0x00000330
        /*01a0*/ 	.word	0x000000ff
        /*01a4*/ 	.word	0x000000f8
        /*01a8*/ 	.short	0x0100
        /*01aa*/ 	.byte	0x08
	.zero		1


	//   ....[14]....
        /*01ac*/ 	.word	0x00000340
        /*01b0*/ 	.word	0x000000ff
        /*01b4*/ 	.word	0x00000038
        /*01b8*/ 	.short	0x0100
        /*01ba*/ 	.byte	0x08
	.zero		1


	//   ....[15]....
        /*01bc*/ 	.word	0x00000350
        /*01c0*/ 	.word	0x000000ff
        /*01c4*/ 	.word	0x00000100
        /*01c8*/ 	.short	0x0100
        /*01ca*/ 	.byte	0x08
	.zero		1


	//   ....[16]....
        /*01cc*/ 	.word	0x00000360
        /*01d0*/ 	.word	0x000000ff
        /*01d4*/ 	.word	0x00000040
        /*01d8*/ 	.short	0x0100
        /*01da*/ 	.byte	0x08
	.zero		1


	//   ....[17]....
        /*01dc*/ 	.word	0x00000370
        /*01e0*/ 	.word	0x000000ff
        /*01e4*/ 	.word	0x00000108
        /*01e8*/ 	.short	0x0100
        /*01ea*/ 	.byte	0x08
	.zero		1


	//   ....[18]....
        /*01ec*/ 	.word	0x00000380
        /*01f0*/ 	.word	0x000000ff
        /*01f4*/ 	.word	0x00000048
        /*01f8*/ 	.short	0x0100
        /*01fa*/ 	.byte	0x08
	.zero		1


	//   ....[19]....
        /*01fc*/ 	.word	0x00000390
        /*0200*/ 	.word	0x000000ff
        /*0204*/ 	.word	0x00000110
        /*0208*/ 	.short	0x0100
        /*020a*/ 	.byte	0x08
	.zero		1


	//   ....[20]....
        /*020c*/ 	.word	0x000003a0
        /*0210*/ 	.word	0x000000ff
        /*0214*/ 	.word	0x00000050
        /*0218*/ 	.short	0x0100
        /*021a*/ 	.byte	0x08
	.zero		1


	//   ....[21]....
        /*021c*/ 	.word	0x000003b0
        /*0220*/ 	.word	0x000000ff
        /*0224*/ 	.word	0x00000118
        /*0228*/ 	.short	0x0100
        /*022a*/ 	.byte	0x08
	.zero		1


	//   ....[22]....
        /*022c*/ 	.word	0x000003c0
        /*0230*/ 	.word	0x000000ff
        /*0234*/ 	.word	0x00000058
        /*0238*/ 	.short	0x0100
        /*023a*/ 	.byte	0x08
	.zero		1


	//   ....[23]....
        /*023c*/ 	.word	0x000003d0
        /*0240*/ 	.word	0x000000ff
        /*0244*/ 	.word	0x00000120
        /*0248*/ 	.short	0x0100
        /*024a*/ 	.byte	0x08
	.zero		1


	//   ....[24]....
        /*024c*/ 	.word	0x000003e0
        /*0250*/ 	.word	0x000000ff
        /*0254*/ 	.word	0x00000060
        /*0258*/ 	.short	0x0100
        /*025a*/ 	.byte	0x08
	.zero		1


	//   ....[25]....
        /*025c*/ 	.word	0x000003f0
        /*0260*/ 	.word	0x000000ff
        /*0264*/ 	.word	0x00000128
        /*0268*/ 	.short	0x0100
        /*026a*/ 	.byte	0x08
	.zero		1


	//   ....[26]....
        /*026c*/ 	.word	0x00000400
        /*0270*/ 	.word	0x000000ff
        /*0274*/ 	.word	0x00000068
        /*0278*/ 	.short	0x0100
        /*027a*/ 	.byte	0x08
	.zero		1


	//   ....[27]....
        /*027c*/ 	.word	0x00000410
        /*0280*/ 	.word	0x000000ff
        /*0284*/ 	.word	0x00000130
        /*0288*/ 	.short	0x0100
        /*028a*/ 	.byte	0x08
	.zero		1


	//   ....[28]....
        /*028c*/ 	.word	0x00000420
        /*0290*/ 	.word	0x000000ff
        /*0294*/ 	.word	0x00000070
        /*0298*/ 	.short	0x0100
        /*029a*/ 	.byte	0x08
	.zero		1


	//   ....[29]....
        /*029c*/ 	.word	0x00000430
        /*02a0*/ 	.word	0x000000ff
        /*02a4*/ 	.word	0x00000138
        /*02a8*/ 	.short	0x0100
        /*02aa*/ 	.byte	0x08
	.zero		1


	//   ....[30]....
        /*02ac*/ 	.word	0x00000440
        /*02b0*/ 	.word	0x000000ff
        /*02b4*/ 	.word	0x00000078
        /*02b8*/ 	.short	0x0100
        /*02ba*/ 	.byte	0x08
	.zero		1


	//   ....[31]....
        /*02bc*/ 	.word	0x00000450
        /*02c0*/ 	.word	0x000000ff
        /*02c4*/ 	.word	0x00000140
        /*02c8*/ 	.short	0x0100
        /*02ca*/ 	.byte	0x08
	.zero		1


	//   ....[32]....
        /*02cc*/ 	.word	0x00000460
        /*02d0*/ 	.word	0x000000ff
        /*02d4*/ 	.word	0x00000080
        /*02d8*/ 	.short	0x0100
        /*02da*/ 	.byte	0x08
	.zero		1


	//   ....[33]....
        /*02dc*/ 	.word	0x00000470
        /*02e0*/ 	.word	0x000000ff
        /*02e4*/ 	.word	0x00000148
        /*02e8*/ 	.short	0x0100
        /*02ea*/ 	.byte	0x08
	.zero		1


	//   ....[34]....
        /*02ec*/ 	.word	0x00000480
        /*02f0*/ 	.word	0x000000ff
        /*02f4*/ 	.word	0x00000088
        /*02f8*/ 	.short	0x0100
        /*02fa*/ 	.byte	0x08
	.zero		1


	//   ....[35]....
        /*02fc*/ 	.word	0x00000490
        /*0300*/ 	.word	0x000000ff
        /*0304*/ 	.word	0x00000150
        /*0308*/ 	.short	0x0100
        /*030a*/ 	.byte	0x08
	.zero		1


	//   ....[36]....
        /*030c*/ 	.word	0x000004a0
        /*0310*/ 	.word	0x000000ff
        /*0314*/ 	.word	0x00000090
        /*0318*/ 	.short	0x0100
        /*031a*/ 	.byte	0x08
	.zero		1


	//   ....[37]....
        /*031c*/ 	.word	0x000004b0
        /*0320*/ 	.word	0x000000ff
        /*0324*/ 	.word	0x00000158
        /*0328*/ 	.short	0x0100
        /*032a*/ 	.byte	0x08
	.zero		1


	//   ....[38]....
        /*032c*/ 	.word	0x000004c0
        /*0330*/ 	.word	0x000000ff
        /*0334*/ 	.word	0x00000098
        /*0338*/ 	.short	0x0100
        /*033a*/ 	.byte	0x08
	.zero		1


	//   ....[39]....
        /*033c*/ 	.word	0x000004d0
        /*0340*/ 	.word	0x000000ff
        /*0344*/ 	.word	0x00000160
        /*0348*/ 	.short	0x0100
        /*034a*/ 	.byte	0x08
	.zero		1


	//   ....[40]....
        /*034c*/ 	.word	0x000004e0
        /*0350*/ 	.word	0x000000ff
        /*0354*/ 	.word	0x000000a0
        /*0358*/ 	.short	0x0100
        /*035a*/ 	.byte	0x08
	.zero		1


	//   ....[41]....
        /*035c*/ 	.word	0x000004f0
        /*0360*/ 	.word	0x000000ff
        /*0364*/ 	.word	0x00000168
        /*0368*/ 	.short	0x0100
        /*036a*/ 	.byte	0x08
	.zero		1


	//   ....[42]....
        /*036c*/ 	.word	0x00000500
        /*0370*/ 	.word	0x000000ff
        /*0374*/ 	.word	0x000000a8
        /*0378*/ 	.short	0x0100
        /*037a*/ 	.byte	0x08
	.zero		1


	//   ....[43]....
        /*037c*/ 	.word	0x00000510
        /*0380*/ 	.word	0x000000ff
        /*0384*/ 	.word	0x00000170
        /*0388*/ 	.short	0x0100
        /*038a*/ 	.byte	0x08
	.zero		1


	//   ....[44]....
        /*038c*/ 	.word	0x00000520
        /*0390*/ 	.word	0x000000ff
        /*0394*/ 	.word	0x000000b0
        /*0398*/ 	.short	0x0100
        /*039a*/ 	.byte	0x08
	.zero		1


	//   ....[45]....
        /*039c*/ 	.word	0x00000530
        /*03a0*/ 	.word	0x000000ff
        /*03a4*/ 	.word	0x00000178
        /*03a8*/ 	.short	0x0100
        /*03aa*/ 	.byte	0x08
	.zero		1


	//   ....[46]....
        /*03ac*/ 	.word	0x00000540
        /*03b0*/ 	.word	0x000000ff
        /*03b4*/ 	.word	0x000000b8
        /*03b8*/ 	.short	0x0100
        /*03ba*/ 	.byte	0x08
	.zero		1


	//   ....[47]....
        /*03bc*/ 	.word	0x00000550
        /*03c0*/ 	.word	0x000000ff
        /*03c4*/ 	.word	0x00000180
        /*03c8*/ 	.short	0x0100
        /*03ca*/ 	.byte	0x08
	.zero		1


	//   ....[48]....
        /*03cc*/ 	.word	0x00000560
        /*03d0*/ 	.word	0x000000ff
        /*03d4*/ 	.word	0x000000c0
        /*03d8*/ 	.short	0x0100
        /*03da*/ 	.byte	0x08
	.zero		1


	//   ....[49]....
        /*03dc*/ 	.word	0x00000570
        /*03e0*/ 	.word	0x000000ff
        /*03e4*/ 	.word	0x00000188
        /*03e8*/ 	.short	0x0100
        /*03ea*/ 	.byte	0x08
	.zero		1


	//   ....[50]....
        /*03ec*/ 	.word	0x00000ad0
        /*03f0*/ 	.word	0x000000ff
        /*03f4*/ 	.word	0x000001c0
        /*03f8*/ 	.short	0x0100
        /*03fa*/ 	.byte	0x08
	.zero		1


	//   ....[51]....
        /*03fc*/ 	.word	0x00000b70
        /*0400*/ 	.word	0x000000ff
        /*0404*/ 	.word	0x000001c8
        /*0408*/ 	.short	0x0100
        /*040a*/ 	.byte	0x08
	.zero		1


	//   ....[52]....
        /*040c*/ 	.word	0x00000bb0
        /*0410*/ 	.word	0x000000ff
        /*0414*/ 	.word	0x000001a0
        /*0418*/ 	.short	0x0100
        /*041a*/ 	.byte	0x09
	.zero		1


	//   ....[53]....
        /*041c*/ 	.word	0x00000bc0
        /*0420*/ 	.word	0x000000ff
        /*0424*/ 	.word	0x000001a8
        /*0428*/ 	.short	0x0100
        /*042a*/ 	.byte	0x09
	.zero		1


	//   ....[54]....
        /*042c*/ 	.word	0x00000bd0
        /*0430*/ 	.word	0x000000ff
        /*0434*/ 	.word	0x000001b0
        /*0438*/ 	.short	0x0100
        /*043a*/ 	.byte	0x09
	.zero		1


	//   ....[55]....
        /*043c*/ 	.word	0x00000be0
        /*0440*/ 	.word	0x000000ff
        /*0444*/ 	.word	0x000001b8
        /*0448*/ 	.short	0x0100
        /*044a*/ 	.byte	0x09
	.zero		1


	//   ....[56]....
        /*044c*/ 	.word	0x00001ab0
        /*0450*/ 	.word	0x000000ff
        /*0454*/ 	.word	0xfffffff8
        /*0458*/ 	.short	0x010a
        /*045a*/ 	.byte	0x2b
	.zero		1


	//   ....[57]....
        /*045c*/ 	.word	0x00001c70
        /*0460*/ 	.word	0x00000003
        /*0464*/ 	.word	0x00000000
        /*0468*/ 	.short	0x010a
        /*046a*/ 	.byte	0x3f
	.zero		1


	//   ....[58]....
        /*046c*/ 	.word	0x00001cb0
        /*0470*/ 	.word	0x00000003
        /*0474*/ 	.word	0x00000000
        /*0478*/ 	.short	0x010a
        /*047a*/ 	.byte	0x3f
	.zero		1


	//   ....[59]....
        /*047c*/ 	.word	0x000021d0
        /*0480*/ 	.word	0x000000ff
        /*0484*/ 	.word	0x00000000
        /*0488*/ 	.short	0x010a
        /*048a*/ 	.byte	0x04
	.zero		1


	//   ....[60]....
        /*048c*/ 	.word	0x00002210
        /*0490*/ 	.word	0x000000ff
        /*0494*/ 	.word	0x00000000
        /*0498*/ 	.short	0x010a
        /*049a*/ 	.byte	0x04
	.zero		1


	//   ....[61]....
        /*049c*/ 	.word	0x00002690
        /*04a0*/ 	.word	0x00000004
        /*04a4*/ 	.word	0x00000000
        /*04a8*/ 	.short	0x0101
        /*04aa*/ 	.byte	0x3f
	.zero		1


	//   ....[62]....
        /*04ac*/ 	.word	0x000027a0
        /*04b0*/ 	.word	0x00000003
        /*04b4*/ 	.word	0x00000000
        /*04b8*/ 	.short	0x0101
        /*04ba*/ 	.byte	0x30
	.zero		1


	//   ....[63]....
        /*04bc*/ 	.word	0x000028a0
        /*04c0*/ 	.word	0x00000000
        /*04c4*/ 	.word	0x00000000
        /*04c8*/ 	.short	0x0101
        /*04ca*/ 	.byte	0x3f
	.zero		1


	//   ....[64]....
        /*04cc*/ 	.word	0x00002920
        /*04d0*/ 	.word	0x000000ff
        /*04d4*/ 	.word	0x00000008
        /*04d8*/ 	.short	0x010a
        /*04da*/ 	.byte	0x2b
	.zero		1


	//   ....[65]....
        /*04dc*/ 	.word	0x00005400
        /*04e0*/ 	.word	0x00000000
        /*04e4*/ 	.word	0x00000000
        /*04e8*/ 	.short	0x0101
        /*04ea*/ 	.byte	0x30
	.zero		1


	//   ....[66]....
        /*04ec*/ 	.word	0x00005d00
        /*04f0*/ 	.word	0x0000000c
        /*04f4*/ 	.word	0x000000c8
        /*04f8*/ 	.short	0x010a
        /*04fa*/ 	.byte	0x3f
	.zero		1


	//   ....[67]....
        /*04fc*/ 	.word	0x000060f0
        /*0500*/ 	.word	0x00000006
        /*0504*/ 	.word	0x000001c8
        /*0508*/ 	.short	0x0101
        /*050a*/ 	.byte	0x3f
	.zero		1


	//   ....[68]....
        /*050c*/ 	.word	0x00006810
        /*0510*/ 	.word	0x00000007
        /*0514*/ 	.word	0x00000000
        /*0518*/ 	.short	0x010a
        /*051a*/ 	.byte	0x3f
	.zero		1


	//   ....[69]....
        /*051c*/ 	.word	0x00006890
        /*0520*/ 	.word	0x00000006
        /*0524*/ 	.word	0x00000000
        /*0528*/ 	.short	0x010a
        /*052a*/ 	.byte	0x3f
	.zero		1


	//   ....[70]....
        /*052c*/ 	.word	0x00006920
        /*0530*/ 	.word	0x00000007
        /*0534*/ 	.word	0x00000000
        /*0538*/ 	.short	0x010a
        /*053a*/ 	.byte	0x3f
	.zero		1


	//   ....[71]....
        /*053c*/ 	.word	0x000069b0
        /*0540*/ 	.word	0x00000006
        /*0544*/ 	.word	0x00000000
        /*0548*/ 	.short	0x010a
        /*054a*/ 	.byte	0x3f
	.zero		1


	//   ....[72]....
        /*054c*/ 	.word	0x00006a40
        /*0550*/ 	.word	0x00000007
        /*0554*/ 	.word	0x00000000
        /*0558*/ 	.short	0x010a
        /*055a*/ 	.byte	0x3f
	.zero		1


	//   ....[73]....
        /*055c*/ 	.word	0x00006ad0
        /*0560*/ 	.word	0x00000006
        /*0564*/ 	.word	0x00000000
        /*0568*/ 	.short	0x010a
        /*056a*/ 	.byte	0x3f
	.zero		1


	//   ....[74]....
        /*056c*/ 	.word	0x00006b60
        /*0570*/ 	.word	0x00000007
        /*0574*/ 	.word	0x00000000
        /*0578*/ 	.short	0x010a
        /*057a*/ 	.byte	0x3f
	.zero		1


	//   ....[75]....
        /*057c*/ 	.word	0x00006bf0
        /*0580*/ 	.word	0x00000006
        /*0584*/ 	.word	0x00000000
        /*0588*/ 	.short	0x010a
        /*058a*/ 	.byte	0x3f
	.zero		1


	//   ....[76]....
        /*058c*/ 	.word	0x00006c80
        /*0590*/ 	.word	0x00000007
        /*0594*/ 	.word	0x00000000
        /*0598*/ 	.short	0x010a
        /*059a*/ 	.byte	0x3f
	.zero		1


	//   ....[77]....
        /*059c*/ 	.word	0x00006d10
        /*05a0*/ 	.word	0x00000006
        /*05a4*/ 	.word	0x00000000
        /*05a8*/ 	.short	0x010a
        /*05aa*/ 	.byte	0x3f
	.zero		1


	//   ....[78]....
        /*05ac*/ 	.word	0x00006da0
        /*05b0*/ 	.word	0x00000007
        /*05b4*/ 	.word	0x00000000
        /*05b8*/ 	.short	0x010a
        /*05ba*/ 	.byte	0x3f
	.zero		1


	//   ....[79]....
        /*05bc*/ 	.word	0x00006e30
        /*05c0*/ 	.word	0x00000006
        /*05c4*/ 	.word	0x00000000
        /*05c8*/ 	.short	0x010a
        /*05ca*/ 	.byte	0x3f
	.zero		1


	//   ....[80]....
        /*05cc*/ 	.word	0x00006ec0
        /*05d0*/ 	.word	0x00000007
        /*05d4*/ 	.word	0x00000000
        /*05d8*/ 	.short	0x010a
        /*05da*/ 	.byte	0x3f
	.zero		1


	//   ....[81]....
        /*05dc*/ 	.word	0x00006f50
        /*05e0*/ 	.word	0x00000006
        /*05e4*/ 	.word	0x00000000
        /*05e8*/ 	.short	0x010a
        /*05ea*/ 	.byte	0x3f
	.zero		1


	//   ....[82]....
        /*05ec*/ 	.word	0x00006fe0
        /*05f0*/ 	.word	0x00000007
        /*05f4*/ 	.word	0x00000000
        /*05f8*/ 	.short	0x010a
        /*05fa*/ 	.byte	0x3f
	.zero		1


	//   ....[83]....
        /*05fc*/ 	.word	0x00007070
        /*0600*/ 	.word	0x00000006
        /*0604*/ 	.word	0x00000000
        /*0608*/ 	.short	0x010a
        /*060a*/ 	.byte	0x3f
	.zero		1


	//   ....[84]....
        /*060c*/ 	.word	0x00007100
        /*0610*/ 	.word	0x00000007
        /*0614*/ 	.word	0x00000000
        /*0618*/ 	.short	0x010a
        /*061a*/ 	.byte	0x3f
	.zero		1


	//   ....[85]....
        /*061c*/ 	.word	0x00007190
        /*0620*/ 	.word	0x00000006
        /*0624*/ 	.word	0x00000000
        /*0628*/ 	.short	0x010a
        /*062a*/ 	.byte	0x3f
	.zero		1


	//   ....[86]....
        /*062c*/ 	.word	0x00007220
        /*0630*/ 	.word	0x00000007
        /*0634*/ 	.word	0x00000000
        /*0638*/ 	.short	0x010a
        /*063a*/ 	.byte	0x3f
	.zero		1


	//   ....[87]....
        /*063c*/ 	.word	0x000072b0
        /*0640*/ 	.word	0x00000006
        /*0644*/ 	.word	0x00000000
        /*0648*/ 	.short	0x010a
        /*064a*/ 	.byte	0x3f
	.zero		1


	//   ....[88]....
        /*064c*/ 	.word	0x00007340
        /*0650*/ 	.word	0x00000007
        /*0654*/ 	.word	0x00000000
        /*0658*/ 	.short	0x010a
        /*065a*/ 	.byte	0x3f
	.zero		1


	//   ....[89]....
        /*065c*/ 	.word	0x000073d0
        /*0660*/ 	.word	0x00000006
        /*0664*/ 	.word	0x00000000
        /*0668*/ 	.short	0x010a
        /*066a*/ 	.byte	0x3f
	.zero		1


	//   ....[90]....
        /*066c*/ 	.word	0x00007460
        /*0670*/ 	.word	0x00000007
        /*0674*/ 	.word	0x00000000
        /*0678*/ 	.short	0x010a
        /*067a*/ 	.byte	0x3f
	.zero		1


	//   ....[91]....
        /*067c*/ 	.word	0x000074f0
        /*0680*/ 	.word	0x00000006
        /*0684*/ 	.word	0x00000000
        /*0688*/ 	.short	0x010a
        /*068a*/ 	.byte	0x3f
	.zero		1


	//   ....[92]....
        /*068c*/ 	.word	0x00007580
        /*0690*/ 	.word	0x00000005
        /*0694*/ 	.word	0x00000000
        /*0698*/ 	.short	0x010a
        /*069a*/ 	.byte	0x3f
	.zero		1


	//   ....[93]....
        /*069c*/ 	.word	0x000075f0
        /*06a0*/ 	.word	0x00000003
        /*06a4*/ 	.word	0xfffffff8
        /*06a8*/ 	.short	0x010a
        /*06aa*/ 	.byte	0x3f
	.zero		1


	//   ....[94]....
        /*06ac*/ 	.word	0x00007640
        /*06b0*/ 	.word	0x00000003
        /*06b4*/ 	.word	0x00000000
        /*06b8*/ 	.short	0x010a
        /*06ba*/ 	.byte	0x3f
	.zero		1


	//   ....[95]....
        /*06bc*/ 	.word	0x000076a0
        /*06c0*/ 	.word	0x00000005
        /*06c4*/ 	.word	0x00000000
        /*06c8*/ 	.short	0x010a
        /*06ca*/ 	.byte	0x3f
	.zero		1


	//   ....[96]....
        /*06cc*/ 	.word	0x00007700
        /*06d0*/ 	.word	0x00000003
        /*06d4*/ 	.word	0x00000008
        /*06d8*/ 	.short	0x010a
        /*06da*/ 	.byte	0x3f
	.zero		1


	//   ....[97]....
        /*06dc*/ 	.word	0x000077d0
        /*06e0*/ 	.word	0x0000000c
        /*06e4*/ 	.word	0x000000c8
        /*06e8*/ 	.short	0x010a
        /*06ea*/ 	.byte	0x3f
	.zero		1


	//   ....[98]....
        /*06ec*/ 	.word	0x000078a0
        /*06f0*/ 	.word	0x00000007
        /*06f4*/ 	.word	0x00000000
        /*06f8*/ 	.short	0x010a
        /*06fa*/ 	.byte	0x3f
	.zero		1


	//   ....[99]....
        /*06fc*/ 	.word	0x000078f0
        /*0700*/ 	.word	0x00000006
        /*0704*/ 	.word	0x00000000
        /*0708*/ 	.short	0x010a
        /*070a*/ 	.byte	0x3f
	.zero		1


	//   ....[100]....
        /*070c*/ 	.word	0x00007940
        /*0710*/ 	.word	0x00000007
        /*0714*/ 	.word	0x00000000
        /*0718*/ 	.short	0x010a
        /*071a*/ 	.byte	0x3f
	.zero		1


	//   ....[101]....
        /*071c*/ 	.word	0x00007990
        /*0720*/ 	.word	0x00000006
        /*0724*/ 	.word	0x00000000
        /*0728*/ 	.short	0x010a
        /*072a*/ 	.byte	0x3f
	.zero		1


	//   ....[102]....
        /*072c*/ 	.word	0x000079e0
        /*0730*/ 	.word	0x00000007
        /*0734*/ 	.word	0x00000000
        /*0738*/ 	.short	0x010a
        /*073a*/ 	.byte	0x3f
	.zero		1


	//   ....[103]....
        /*073c*/ 	.word	0x00007a30
        /*0740*/ 	.word	0x00000006
        /*0744*/ 	.word	0x00000000
        /*0748*/ 	.short	0x010a
        /*074a*/ 	.byte	0x3f
	.zero		1


	//   ....[104]....
        /*074c*/ 	.word	0x00007a80
        /*0750*/ 	.word	0x00000007
        /*0754*/ 	.word	0x00000000
        /*0758*/ 	.short	0x010a
        /*075a*/ 	.byte	0x3f
	.zero		1


	//   ....[105]....
        /*075c*/ 	.word	0x00007ad0
        /*0760*/ 	.word	0x00000006
        /*0764*/ 	.word	0x00000000
        /*0768*/ 	.short	0x010a
        /*076a*/ 	.byte	0x3f
	.zero		1


	//   ....[106]....
        /*076c*/ 	.word	0x00007b20
        /*0770*/ 	.word	0x00000007
        /*0774*/ 	.word	0x00000000
        /*0778*/ 	.short	0x010a
        /*077a*/ 	.byte	0x3f
	.zero		1


	//   ....[107]....
        /*077c*/ 	.word	0x00007b70
        /*0780*/ 	.word	0x00000006
        /*0784*/ 	.word	0x00000000
        /*0788*/ 	.short	0x010a
        /*078a*/ 	.byte	0x3f
	.zero		1


	//   ....[108]....
        /*078c*/ 	.word	0x00007bc0
        /*0790*/ 	.word	0x00000007
        /*0794*/ 	.word	0x00000000
        /*0798*/ 	.short	0x010a
        /*079a*/ 	.byte	0x3f
	.zero		1


	//   ....[109]....
        /*079c*/ 	.word	0x00007c10
        /*07a0*/ 	.word	0x00000006
        /*07a4*/ 	.word	0x00000000
        /*07a8*/ 	.short	0x010a
        /*07aa*/ 	.byte	0x3f
	.zero		1


	//   ....[110]....
        /*07ac*/ 	.word	0x00007c60
        /*07b0*/ 	.word	0x00000007
        /*07b4*/ 	.word	0x00000000
        /*07b8*/ 	.short	0x010a
        /*07ba*/ 	.byte	0x3f
	.zero		1


	//   ....[111]....
        /*07bc*/ 	.word	0x00007cb0
        /*07c0*/ 	.word	0x00000006
        /*07c4*/ 	.word	0x00000000
        /*07c8*/ 	.short	0x010a
        /*07ca*/ 	.byte	0x3f
	.zero		1


	//   ....[112]....
        /*07cc*/ 	.word	0x00007d00
        /*07d0*/ 	.word	0x00000007
        /*07d4*/ 	.word	0x00000000
        /*07d8*/ 	.short	0x010a
        /*07da*/ 	.byte	0x3f
	.zero		1


	//   ....[113]....
        /*07dc*/ 	.word	0x00007d50
        /*07e0*/ 	.word	0x00000006
        /*07e4*/ 	.word	0x00000000
        /*07e8*/ 	.short	0x010a
        /*07ea*/ 	.byte	0x3f
	.zero		1


	//   ....[114]....
        /*07ec*/ 	.word	0x00007da0
        /*07f0*/ 	.word	0x00000007
        /*07f4*/ 	.word	0x00000000
        /*07f8*/ 	.short	0x010a
        /*07fa*/ 	.byte	0x3f
	.zero		1


	//   ....[115]....
        /*07fc*/ 	.word	0x00007df0
        /*0800*/ 	.word	0x00000006
        /*0804*/ 	.word	0x00000000
        /*0808*/ 	.short	0x010a
        /*080a*/ 	.byte	0x3f
	.zero		1


	//   ....[116]....
        /*080c*/ 	.word	0x00007e40
        /*0810*/ 	.word	0x00000007
        /*0814*/ 	.word	0x00000000
        /*0818*/ 	.short	0x010a
        /*081a*/ 	.byte	0x3f
	.zero		1


	//   ....[117]....
        /*081c*/ 	.word	0x00007e90
        /*0820*/ 	.word	0x00000006
        /*0824*/ 	.word	0x00000000
        /*0828*/ 	.short	0x010a
        /*082a*/ 	.byte	0x3f
	.zero		1


	//   ....[118]....
        /*082c*/ 	.word	0x00007ee0
        /*0830*/ 	.word	0x00000007
        /*0834*/ 	.word	0x00000000
        /*0838*/ 	.short	0x010a
        /*083a*/ 	.byte	0x3f
	.zero		1


	//   ....[119]....
        /*083c*/ 	.word	0x00007f30
        /*0840*/ 	.word	0x00000006
        /*0844*/ 	.word	0x00000000
        /*0848*/ 	.short	0x010a
        /*084a*/ 	.byte	0x3f
	.zero		1


	//   ....[120]....
        /*084c*/ 	.word	0x00007f80
        /*0850*/ 	.word	0x00000007
        /*0854*/ 	.word	0x00000000
        /*0858*/ 	.short	0x010a
        /*085a*/ 	.byte	0x3f
	.zero		1


	//   ....[121]....
        /*085c*/ 	.word	0x00007fd0
        /*0860*/ 	.word	0x00000006
        /*0864*/ 	.word	0x00000000
        /*0868*/ 	.short	0x010a
        /*086a*/ 	.byte	0x3f
	.zero		1


	//----- nvinfo : EIATTR_NUM_MBARRIERS
	.align		4
.L_37:
        /*086c*/ 	.byte	0x03, 0x38
        /*086e*/ 	.short	0x0038


	//----- nvinfo : EIATTR_EXIT_INSTR_OFFSETS
	.align		4
        /*0870*/ 	.byte	0x04, 0x1c
        /*0872*/ 	.short	(.L_39 - .L_38)


	//   ....[0]....
.L_38:
        /*0874*/ 	.word	0x000016b0


	//   ....[1]....
        /*0878*/ 	.word	0x00001710


	//   ....[2]....
        /*087c*/ 	.word	0x00005a00


	//   ....[3]....
        /*0880*/ 	.word	0x00005a30


	//   ....[4]....
        /*0884*/ 	.word	0x000075d0


	//----- nvinfo : EIATTR_MAX_THREADS
	.align		4
.L_39:
        /*0888*/ 	.byte	0x04, 0x05
        /*088a*/ 	.short	(.L_41 - .L_40)
.L_40:
        /*088c*/ 	.word	0x00000180
        /*0890*/ 	.word	0x00000001
        /*0894*/ 	.word	0x00000001


	//----- nvinfo : EIATTR_CRS_STACK_SIZE
	.align		4
.L_41:
        /*0898*/ 	.byte	0x04, 0x1e
        /*089a*/ 	.short	(.L_43 - .L_42)
.L_42:
        /*089c*/ 	.word	0x00000000


	//----- nvinfo : EIATTR_CBANK_PARAM_SIZE
	.align		4
.L_43:
        /*08a0*/ 	.byte	0x03, 0x19
        /*08a2*/ 	.short	0x0470


	//----- nvinfo : EIATTR_PARAM_CBANK
	.align		4
        /*08a4*/ 	.byte	0x04, 0x0a
        /*08a6*/ 	.short	(.L_45 - .L_44)
	.align		4
.L_44:
        /*08a8*/ 	.word	index@(.nv.constant0._ZN7cutlass13device_kernelINS_4gemm6kernel13GemmUniversalIN4cute5tupleIJiiiiEEENS1_10collective13CollectiveMmaINS1_34MainloopSm90TmaGmmaWarpSpecializedILi25ENS5_IJNS4_1CILi2EEENSA_ILi1EEESC_EEENS1_32KernelTmaWarpSpecializedPingpongEEENS5_IJNSA_ILi64EEENSA_ILi80EEENSA_ILi32EEEEEENS_6half_tENS5_IJlSC_lEEESK_SL_NS4_8TiledMMAINS4_8MMA_AtomIJNS4_4SM904GMMA25MMA_64x16x16_F32F16F16_SSILNSP_5MajorE0ELSR_0ELNSP_7ScaleInE1ELSS_1EEEEEENS4_6LayoutINS5_IJSC_SC_SC_EEENS5_IJNSA_ILi0EEESX_SX_EEEEENS5_IJNS4_10UnderscoreES10_S10_EEEEENS4_13SM90_TMA_LOADENS4_14ComposedLayoutINS4_7SwizzleILi2ELi4ELi3EEENS4_18smem_ptr_flag_bitsILi16EEENSV_INS5_IJNSA_ILi8EEESI_EEENS5_IJSI_SC_EEEEEEEvNS4_8identityENS4_23SM90_TMA_LOAD_MULTICASTES1D_vS1E_EENS_8epilogue10collective6detail29Sm90TmaWarpSpecializedAdapterINS1I_15DefaultEpilogueISK_SL_SL_NS1H_6thread17LinearCombinationISK_Li1EffLNS1M_9ScaleType4KindE0ELNS_15FloatRoundStyleE2ESK_EENS1_15EpilogueDefaultEEEEEvvEEEEvNT_6ParamsE)
        /*08ac*/ 	.short	0x0210
        /*08ae*/ 	.short	0x0470


	//----- nvinfo : EIATTR_SW_WAR
	.align		4
.L_45:
        /*08b0*/ 	.byte	0x04, 0x36
        /*08b2*/ 	.short	(.L_47 - .L_46)
.L_46:
        /*08b4*/ 	.word	0x00000008
.L_47:


//--------------------- .nv.callgraph             --------------------------
	.section	.nv.callgraph,"",@"SHT_CUDA_CALLGRAPH"
	.align	4
	.sectionentsize	8
	.align		4
        /*0000*/ 	.word	0x00000000
	.align		4
        /*0004*/ 	.word	0xffffffff
	.align		4
        /*0008*/ 	.word	index@(_ZN7cutlass13device_kernelINS_4gemm6kernel13GemmUniversalIN4cute5tupleIJiiiiEEENS1_10collective13CollectiveMmaINS1_34MainloopSm90TmaGmmaWarpSpecializedILi25ENS5_IJNS4_1CILi2EEENSA_ILi1EEESC_EEENS1_32KernelTmaWarpSpecializedPingpongEEENS5_IJNSA_ILi64EEENSA_ILi80EEENSA_ILi32EEEEEENS_6half_tENS5_IJlSC_lEEESK_SL_NS4_8TiledMMAINS4_8MMA_AtomIJNS4_4SM904GMMA25MMA_64x16x16_F32F16F16_SSILNSP_5MajorE0ELSR_0ELNSP_7ScaleInE1ELSS_1EEEEEENS4_6LayoutINS5_IJSC_SC_SC_EEENS5_IJNSA_ILi0EEESX_SX_EEEEENS5_IJNS4_10UnderscoreES10_S10_EEEEENS4_13SM90_TMA_LOADENS4_14ComposedLayoutINS4_7SwizzleILi2ELi4ELi3EEENS4_18smem_ptr_flag_bitsILi16EEENSV_INS5_IJNSA_ILi8EEESI_EEENS5_IJSI_SC_EEEEEEEvNS4_8identityENS4_23SM90_TMA_LOAD_MULTICASTES1D_vS1E_EENS_8epilogue10collective6detail29Sm90TmaWarpSpecializedAdapterINS1I_15DefaultEpilogueISK_SL_SL_NS1H_6thread17LinearCombinationISK_Li1EffLNS1M_9ScaleType4KindE0ELNS_15FloatRoundStyleE2ESK_EENS1_15EpilogueDefaultEEEEEvvEEEEvNT_6ParamsE)
	.align		4
        /*000c*/ 	.word	index@(__assertfail)
	.align		4
        /*0010*/ 	.word	0x00000000
	.align		4
        /*0014*/ 	.word	0xfffffffe
	.align		4
        /*0018*/ 	.word	0x00000000
	.align		4
        /*001c*/ 	.word	0xfffffffd
	.align		4
        /*0020*/ 	.word	0x00000000
	.align		4
        /*0024*/ 	.word	0xfffffffc


//--------------------- .nv.constant4             --------------------------
	.section	.nv.constant4,"a",@progbits
	.align	8
	.align		8
.nv.constant4:
        /*0000*/ 	.dword	__assertfail
	.align		8
        /*0008*/ 	.dword	__unnamed_1
	.align		8
        /*0010*/ 	.dword	_ZN40_INTERNAL_48b33a14_4_k_cu_8f5dd362_118864cuda3std3__45__cpo5beginE
	.align		8
        /*0018*/ 	.dword	_ZN40_INTERNAL_48b33a14_4_k_cu_8f5dd362_118864cuda3std3__45__cpo3endE
	.align		8
        /*0020*/ 	.dword	_ZN40_INTERNAL_48b33a14_4_k_cu_8f5dd362_118864cuda3std3__45__cpo6cbeginE
	.align		8
        /*0028*/ 	.dword	_ZN40_INTERNAL_48b33a14_4_k_cu_8f5dd362_118864cuda3std3__45__cpo4cendE
	.align		8
        /*0030*/ 	.dword	_ZN40_INTERNAL_48b33a14_4_k_cu_8f5dd362_118864cuda3std3__442_GLOBAL__N__48b33a14_4_k_cu_8f5dd362_118866ignoreE
	.align		8
        /*0038*/ 	.dword	_ZN40_INTERNAL_48b33a14_4_k_cu_8f5dd362_118864cuda3std3__419piecewise_constructE
	.align		8
        /*0040*/ 	.dword	_ZN40_INTERNAL_48b33a14_4_k_cu_8f5dd362_118864cuda3std3__48in_placeE
	.align		8
        /*0048*/ 	.dword	_ZN40_INTERNAL_48b33a14_4_k_cu_8f5dd362_118864cuda3std6ranges3__45__cpo4swapE
	.align		8
        /*0050*/ 	.dword	_ZN40_INTERNAL_48b33a14_4_k_cu_8f5dd362_118864cuda3std6ranges3__45__cpo9iter_moveE
	.align		8
        /*0058*/ 	.dword	_ZN40_INTERNAL_48b33a14_4_k_cu_8f5dd362_118864cute7productE
	.align		8
        /*0060*/ 	.dword	_ZN40_INTERNAL_48b33a14_4_k_cu_8f5dd362_118864cute1_E
	.align		8
        /*0068*/ 	.dword	$str$22
	.align		8
        /*0070*/ 	.dword	$str$23


//--------------------- .text._ZN7cutlass13device_kernelINS_4gemm6kernel13GemmUniversalIN4cute5tupleIJiiiiEEENS1_10collective13CollectiveMmaINS1_34MainloopSm90TmaGmmaWarpSpecializedILi25ENS5_IJNS4_1CILi2EEENSA_ILi1EEESC_EEENS1_32KernelTmaWarpSpecializedPingpongEEENS5_IJNSA_ILi64EEENSA_ILi80EEENSA_ILi32EEEEEENS_6half_tENS5_IJlSC_lEEESK_SL_NS4_8TiledMMAINS4_8MMA_AtomIJNS4_4SM904GMMA25MMA_64x16x16_F32F16F16_SSILNSP_5MajorE0ELSR_0ELNSP_7ScaleInE1ELSS_1EEEEEENS4_6LayoutINS5_IJSC_SC_SC_EEENS5_IJNSA_ILi0EEESX_SX_EEEEENS5_IJNS4_10UnderscoreES10_S10_EEEEENS4_13SM90_TMA_LOADENS4_14ComposedLayoutINS4_7SwizzleILi2ELi4ELi3EEENS4_18smem_ptr_flag_bitsILi16EEENSV_INS5_IJNSA_ILi8EEESI_EEENS5_IJSI_SC_EEEEEEEvNS4_8identityENS4_23SM90_TMA_LOAD_MULTICASTES1D_vS1E_EENS_8epilogue10collective6detail29Sm90TmaWarpSpecializedAdapterINS1I_15DefaultEpilogueISK_SL_SL_NS1H_6thread17LinearCombinationISK_Li1EffLNS1M_9ScaleType4KindE0ELNS_15FloatRoundStyleE2ESK_EENS1_15EpilogueDefaultEEEEEvvEEEEvNT_6ParamsE --------------------------
	.section	.text._ZN7cutlass13device_kernelINS_4gemm6kernel13GemmUniversalIN4cute5tupleIJiiiiEEENS1_10collective13CollectiveMmaINS1_34MainloopSm90TmaGmmaWarpSpecializedILi25ENS5_IJNS4_1CILi2EEENSA_ILi1EEESC_EEENS1_32KernelTmaWarpSpecializedPingpongEEENS5_IJNSA_ILi64EEENSA_ILi80EEENSA_ILi32EEEEEENS_6half_tENS5_IJlSC_lEEESK_SL_NS4_8TiledMMAINS4_8MMA_AtomIJNS4_4SM904GMMA25MMA_64x16x16_F32F16F16_SSILNSP_5MajorE0ELSR_0ELNSP_7ScaleInE1ELSS_1EEEEEENS4_6LayoutINS5_IJSC_SC_SC_EEENS5_IJNSA_ILi0EEESX_SX_EEEEENS5_IJNS4_10UnderscoreES10_S10_EEEEENS4_13SM90_TMA_LOADENS4_14ComposedLayoutINS4_7SwizzleILi2ELi4ELi3EEENS4_18smem_ptr_flag_bitsILi16EEENSV_INS5_IJNSA_ILi8EEESI_EEENS5_IJSI_SC_EEEEEEEvNS4_8identityENS4_23SM90_TMA_LOAD_MULTICASTES1D_vS1E_EENS_8epilogue10collective6detail29Sm90TmaWarpSpecializedAdapterINS1I_15DefaultEpilogueISK_SL_SL_NS1H_6thread17LinearCombinationISK_Li1EffLNS1M_9ScaleType4KindE0ELNS_15FloatRoundStyleE2ESK_EENS1_15EpilogueDefaultEEEEEvvEEEEvNT_6ParamsE,"ax",@progbits
	.align	128
.text._ZN7cutlass13device_kernelINS_4gemm6kernel13GemmUniversalIN4cute5tupleIJiiiiEEENS1_10collective13CollectiveMmaINS1_34MainloopSm90TmaGmmaWarpSpecializedILi25ENS5_IJNS4_1CILi2EEENSA_ILi1EEESC_EEENS1_32KernelTmaWarpSpecializedPingpongEEENS5_IJNSA_ILi64EEENSA_ILi80EEENSA_ILi32EEEEEENS_6half_tENS5_IJlSC_lEEESK_SL_NS4_8TiledMMAINS4_8MMA_AtomIJNS4_4SM904GMMA25MMA_64x16x16_F32F16F16_SSILNSP_5MajorE0ELSR_0ELNSP_7ScaleInE1ELSS_1EEEEEENS4_6LayoutINS5_IJSC_SC_SC_EEENS5_IJNSA_ILi0EEESX_SX_EEEEENS5_IJNS4_10UnderscoreES10_S10_EEEEENS4_13SM90_TMA_LOADENS4_14ComposedLayoutINS4_7SwizzleILi2ELi4ELi3EEENS4_18smem_ptr_flag_bitsILi16EEENSV_INS5_IJNSA_ILi8EEESI_EEENS5_IJSI_SC_EEEEEEEvNS4_8identityENS4_23SM90_TMA_LOAD_MULTICASTES1D_vS1E_EENS_8epilogue10collective6detail29Sm90TmaWarpSpecializedAdapterINS1I_15DefaultEpilogueISK_SL_SL_NS1H_6thread17LinearCombinationISK_Li1EffLNS1M_9ScaleType4KindE0ELNS_15FloatRoundStyleE2ESK_EENS1_15EpilogueDefaultEEEEEvvEEEEvNT_6ParamsE:
        .type           _ZN7cutlass13device_kernelINS_4gemm6kernel13GemmUniversalIN4cute5tupleIJiiiiEEENS1_10collective13CollectiveMmaINS1_34MainloopSm90TmaGmmaWarpSpecializedILi25ENS5_IJNS4_1CILi2EEENSA_ILi1EEESC_EEENS1_32KernelTmaWarpSpecializedPingpongEEENS5_IJNSA_ILi64EEENSA_ILi80EEENSA_ILi32EEEEEENS_6half_tENS5_IJlSC_lEEESK_SL_NS4_8TiledMMAINS4_8MMA_AtomIJNS4_4SM904GMMA25MMA_64x16x16_F32F16F16_SSILNSP_5MajorE0ELSR_0ELNSP_7ScaleInE1ELSS_1EEEEEENS4_6LayoutINS5_IJSC_SC_SC_EEENS5_IJNSA_ILi0EEESX_SX_EEEEENS5_IJNS4_10UnderscoreES10_S10_EEEEENS4_13SM90_TMA_LOADENS4_14ComposedLayoutINS4_7SwizzleILi2ELi4ELi3EEENS4_18smem_ptr_flag_bitsILi16EEENSV_INS5_IJNSA_ILi8EEESI_EEENS5_IJSI_SC_EEEEEEEvNS4_8identityENS4_23SM90_TMA_LOAD_MULTICASTES1D_vS1E_EENS_8epilogue10collective6detail29Sm90TmaWarpSpecializedAdapterINS1I_15DefaultEpilogueISK_SL_SL_NS1H_6thread17LinearCombinationISK_Li1EffLNS1M_9ScaleType4KindE0ELNS_15FloatRoundStyleE2ESK_EENS1_15EpilogueDefaultEEEEEvvEEEEvNT_6ParamsE,@function
        .size           _ZN7cutlass13device_kernelINS_4gemm6kernel13GemmUniversalIN4cute5tupleIJiiiiEEENS1_10collective13CollectiveMmaINS1_34MainloopSm90TmaGmmaWarpSpecializedILi25ENS5_IJNS4_1CILi2EEENSA_ILi1EEESC_EEENS1_32KernelTmaWarpSpecializedPingpongEEENS5_IJNSA_ILi64EEENSA_ILi80EEENSA_ILi32EEEEEENS_6half_tENS5_IJlSC_lEEESK_SL_NS4_8TiledMMAINS4_8MMA_AtomIJNS4_4SM904GMMA25MMA_64x16x16_F32F16F16_SSILNSP_5MajorE0ELSR_0ELNSP_7ScaleInE1ELSS_1EEEEEENS4_6LayoutINS5_IJSC_SC_SC_EEENS5_IJNSA_ILi0EEESX_SX_EEEEENS5_IJNS4_10UnderscoreES10_S10_EEEEENS4_13SM90_TMA_LOADENS4_14ComposedLayoutINS4_7SwizzleILi2ELi4ELi3EEENS4_18smem_ptr_flag_bitsILi16EEENSV_INS5_IJNSA_ILi8EEESI_EEENS5_IJSI_SC_EEEEEEEvNS4_8identityENS4_23SM90_TMA_LOAD_MULTICASTES1D_vS1E_EENS_8epilogue10collective6detail29Sm90TmaWarpSpecializedAdapterINS1I_15DefaultEpilogueISK_SL_SL_NS1H_6thread17LinearCombinationISK_Li1EffLNS1M_9ScaleType4KindE0ELNS_15FloatRoundStyleE2ESK_EENS1_15EpilogueDefaultEEEEEvvEEEEvNT_6ParamsE,(.L_x_196 - _ZN7cutlass13device_kernelINS_4gemm6kernel13GemmUniversalIN4cute5tupleIJiiiiEEENS1_10collective13CollectiveMmaINS1_34MainloopSm90TmaGmmaWarpSpecializedILi25ENS5_IJNS4_1CILi2EEENSA_ILi1EEESC_EEENS1_32KernelTmaWarpSpecializedPingpongEEENS5_IJNSA_ILi64EEENSA_ILi80EEENSA_ILi32EEEEEENS_6half_tENS5_IJlSC_lEEESK_SL_NS4_8TiledMMAINS4_8MMA_AtomIJNS4_4SM904GMMA25MMA_64x16x16_F32F16F16_SSILNSP_5MajorE0ELSR_0ELNSP_7ScaleInE1ELSS_1EEEEEENS4_6LayoutINS5_IJSC_SC_SC_EEENS5_IJNSA_ILi0EEESX_SX_EEEEENS5_IJNS4_10UnderscoreES10_S10_EEEEENS4_13SM90_TMA_LOADENS4_14ComposedLayoutINS4_7SwizzleILi2ELi4ELi3EEENS4_18smem_ptr_flag_bitsILi16EEENSV_INS5_IJNSA_ILi8EEESI_EEENS5_IJSI_SC_EEEEEEEvNS4_8identityENS4_23SM90_TMA_LOAD_MULTICASTES1D_vS1E_EENS_8epilogue10collective6detail29Sm90TmaWarpSpecializedAdapterINS1I_15DefaultEpilogueISK_SL_SL_NS1H_6thread17LinearCombinationISK_Li1EffLNS1M_9ScaleType4KindE0ELNS_15FloatRoundStyleE2ESK_EENS1_15EpilogueDefaultEEEEEvvEEEEvNT_6ParamsE)
        .other          _ZN7cutlass13device_kernelINS_4gemm6kernel13GemmUniversalIN4cute5tupleIJiiiiEEENS1_10collective13CollectiveMmaINS1_34MainloopSm90TmaGmmaWarpSpecializedILi25ENS5_IJNS4_1CILi2EEENSA_ILi1EEESC_EEENS1_32KernelTmaWarpSpecializedPingpongEEENS5_IJNSA_ILi64EEENSA_ILi80EEENSA_ILi32EEEEEENS_6half_tENS5_IJlSC_lEEESK_SL_NS4_8TiledMMAINS4_8MMA_AtomIJNS4_4SM904GMMA25MMA_64x16x16_F32F16F16_SSILNSP_5MajorE0ELSR_0ELNSP_7ScaleInE1ELSS_1EEEEEENS4_6LayoutINS5_IJSC_SC_SC_EEENS5_IJNSA_ILi0EEESX_SX_EEEEENS5_IJNS4_10UnderscoreES10_S10_EEEEENS4_13SM90_TMA_LOADENS4_14ComposedLayoutINS4_7SwizzleILi2ELi4ELi3EEENS4_18smem_ptr_flag_bitsILi16EEENSV_INS5_IJNSA_ILi8EEESI_EEENS5_IJSI_SC_EEEEEEEvNS4_8identityENS4_23SM90_TMA_LOAD_MULTICASTES1D_vS1E_EENS_8epilogue10collective6detail29Sm90TmaWarpSpecializedAdapterINS1I_15DefaultEpilogueISK_SL_SL_NS1H_6thread17LinearCombinationISK_Li1EffLNS1M_9ScaleType4KindE0ELNS_15FloatRoundStyleE2ESK_EENS1_15EpilogueDefaultEEEEEvvEEEEvNT_6ParamsE,@"STO_CUDA_ENTRY STV_DEFAULT"
_ZN7cutlass13device_kernelINS_4gemm6kernel13GemmUniversalIN4cute5tupleIJiiiiEEENS1_10collective13CollectiveMmaINS1_34MainloopSm90TmaGmmaWarpSpecializedILi25ENS5_IJNS4_1CILi2EEENSA_ILi1EEESC_EEENS1_32KernelTmaWarpSpecializedPingpongEEENS5_IJNSA_ILi64EEENSA_ILi80EEENSA_ILi32EEEEEENS_6half_tENS5_IJlSC_lEEESK_SL_NS4_8TiledMMAINS4_8MMA_AtomIJNS4_4SM904GMMA25MMA_64x16x16_F32F16F16_SSILNSP_5MajorE0ELSR_0ELNSP_7ScaleInE1ELSS_1EEEEEENS4_6LayoutINS5_IJSC_SC_SC_EEENS5_IJNSA_ILi0EEESX_SX_EEEEENS5_IJNS4_10UnderscoreES10_S10_EEEEENS4_13SM90_TMA_LOADENS4_14ComposedLayoutINS4_7SwizzleILi2ELi4ELi3EEENS4_18smem_ptr_flag_bitsILi16EEENSV_INS5_IJNSA_ILi8EEESI_EEENS5_IJSI_SC_EEEEEEEvNS4_8identityENS4_23SM90_TMA_LOAD_MULTICASTES1D_vS1E_EENS_8epilogue10collective6detail29Sm90TmaWarpSpecializedAdapterINS1I_15DefaultEpilogueISK_SL_SL_NS1H_6thread17LinearCombinationISK_Li1EffLNS1M_9ScaleType4KindE0ELNS_15FloatRoundStyleE2ESK_EENS1_15EpilogueDefaultEEEEEvvEEEEvNT_6ParamsE:
[----:B------:R-:W0:Y:S02]  /*0000*/  LDC R1, c[0x0][0x28] ;  /* 0x00000a00ff017b82 */ /* 0x000e240000000800 */
[----:B0-----:R-:W-:Y:S01]  /*0010*/  VIADD R1, R1, 0xfffffff8 ;  /* 0xfffffff801017836 */ /* 0x001fe20000000000 */
[----:B------:R-:W0:Y:S01]  /*0020*/  S2R R5, SR_TID.X ;  /* 0x0000000000057919 */ /* 0x000e220000002100 */
[----:B------:R-:W-:Y:S01]  /*0030*/  ELECT P0, URZ, PT ;  /* 0x00000000003f782f */ /* 0x000fe20003800000 */
[----:B------:R-:W-:Y:S01]  /*0040*/  BSSY B0, `(.L_x_0) ;  /* 0x000000f000007945 */ /* 0x000fe20003800000 */
[--C-:B0-----:R-:W-:Y:S02]  /*0050*/  SHF.R.U32.HI R0, RZ, 0x5, R5.reuse ;  /* 0x00000005ff007819 */ /* 0x101fe40000011605 */
[----:B------:R-:W-:-:S03]  /*0060*/  SHF.R.U32.HI R7, RZ, 0x7, R5 ;  /* 0x00000007ff077819 */ /* 0x000fc60000011605 */
[----:B------:R-:W0:Y:S04]  /*0070*/  SHFL.IDX PT, R2, R0, RZ, 0x1f ;  /* 0x00001fff00027589 */ /* 0x000e2800000e0000 */
[----:B------:R1:W2:Y:S01]  /*0080*/  SHFL.IDX PT, R10, R7, RZ, 0x1f ;  /* 0x00001fff070a7589 */ /* 0x0002a200000e0000 */
[----:B0-----:R-:W-:-:S13]  /*0090*/  ISETP.NE.OR P0, PT, R2, RZ, !P0 ;  /* 0x000000ff0200720c */ /* 0x001fda0004705670 */
[----:B-12---:R-:W-:Y:S05]  /*00a0*/  @P0 BRA `(.L_x_1) ;  /* 0x0000000000200947 */ /* 0x006fea0003800000 */
[----:B------:R-:W-:Y:S02]  /*00b0*/  ULDC.64 UR4, c[0x0][0x198] ;  /* 0x0000660000047ab9 */ /* 0x000fe40000000a00 */
[----:B------:R-:W-:Y:S02]  /*00c0*/  UIADD3 UR6, UP0, UR4, 0xf0, URZ ;  /* 0x000000f004067890 */ /* 0x000fe4000ff1e03f */
[----:B------:R-:W-:Y:S02]  /*00d0*/  UIADD3 UR4, UP1, UR4, 0x1f0, URZ ;  /* 0x000001f004047890 */ /* 0x000fe4000ff3e03f */
[----:B------:R-:W-:Y:S02]  /*00e0*/  UIADD3.X UR7, URZ, UR5, URZ, UP0, !UPT ;  /* 0x000000053f077290 */ /* 0x000fe400087fe43f */
[----:B------:R-:W-:-:S07]  /*00f0*/  UIADD3.X UR5, URZ, UR5, URZ, UP1, !UPT ;  /* 0x000000053f057290 */ /* 0x000fce0008ffe43f */
[----:B------:R0:W-:Y:S02]  /*0100*/  UTMACCTL.PF [UR6] ;  /* 0x00000000060079b9 */ /* 0x0001e40008040000 */
[----:B------:R0:W-:Y:S02]  /*0110*/  UTMACCTL.PF [UR4] ;  /* 0x00000000040079b9 */ /* 0x0001e40008040000 */
[----:B0-----:R-:W-:Y:S01]  /*0120*/  NOP ;  /* 0x0000000000007918 */ /* 0x001fe20000000000 */
.L_x_1:
[----:B------:R-:W-:Y:S05]  /*0130*/  BSYNC B0 ;  /* 0x0000000000007941 */ /* 0x000fea0003800000 */
.L_x_0:
[----:B------:R-:W0:Y:S02]  /*0140*/  SHFL.IDX PT, R8, R0, RZ, 0x1f ;  /* 0x00001fff00087589 */ /* 0x000e2400000e0000 */
[----:B0-----:R-:W-:-:S13]  /*0150*/  ISETP.NE.AND P0, PT, R8, RZ, PT ;  /* 0x000000ff0800720c */ /* 0x001fda0003f05270 */
[----:B------:R-:W-:Y:S05]  /*0160*/  @P0 BRA `(.L_x_2) ;  /* 0x00000004000c0947 */ /* 0x000fea0003800000 */
[----:B------:R-:W-:Y:S01]  /*0170*/  ELECT P0, URZ, PT ;  /* 0x00000000003f782f */ /* 0x000fe20003800000 */
[----:B------:R-:W-:-:S12]  /*0180*/  BSSY B0, `(.L_x_2) ;  /* 0x0000041000007945 */ /* 0x000fd80003800000 */
[----:B------:R-:W-:Y:S05]  /*0190*/  @!P0 BRA `(.L_x_3) ;  /* 0x0000000000fc8947 */ /* 0x000fea0003800000 */
[----:B------:R-:W0:Y:S01]  /*01a0*/  S2UR UR8, SR_CgaCtaId ;  /* 0x00000000000879c3 */ /* 0x000e220000008800 */
[----:B------:R-:W-:Y:S01]  /*01b0*/  UMOV UR4, 0x400 ;  /* 0x0000040000047882 */ /* 0x000fe20000000000 */
[----:B------:R-:W-:Y:S01]  /*01c0*/  UMOV UR5, 0x1 ;  /* 0x0000000100057882 */ /* 0x000fe20000000000 */
[----:B------:R-:W-:Y:S02]  /*01d0*/  UMOV UR6, 0x2 ;  /* 0x0000000200067882 */ /* 0x000fe40000000000 */
[----:B------:R-:W-:-:S04]  /*01e0*/  UIADD3 UR6, -UR6, 0x100000, URZ ;  /* 0x0010000006067890 */ /* 0x000fc8000fffe13f */
[----:B------:R-:W-:Y:S02]  /*01f0*/  USHF.L.U32 UR7, UR6, 0xb, URZ ;  /* 0x0000000b06077899 */ /* 0x000fe4000800063f */
[----:B------:R-:W-:Y:S02]  /*0200*/  USHF.L.U32 UR6, UR6, 0x1, URZ ;  /* 0x0000000106067899 */ /* 0x000fe4000800063f */
[----:B0-----:R-:W-:Y:S02]  /*0210*/  ULEA UR8, UR8, UR4, 0x18 ;  /* 0x0000000408087291 */ /* 0x001fe4000f8ec03f */
[----:B------:R-:W-:-:S04]  /*0220*/  UIADD3 UR4, -UR5, 0x100000, URZ ;  /* 0x0010000005047890 */ /* 0x000fc8000fffe13f */
[----:B------:R-:W-:Y:S02]  /*0230*/  USHF.L.U32 UR5, UR4, 0xb, URZ ;  /* 0x0000000b04057899 */ /* 0x000fe4000800063f */
[----:B------:R-:W-:Y:S01]  /*0240*/  USHF.L.U32 UR4, UR4, 0x1, URZ ;  /* 0x0000000104047899 */ /* 0x000fe2000800063f */
[----:B------:R-:W0:Y:S11]  /*0250*/  FENCE.VIEW.ASYNC.S ;  /* 0x00000000000073c6 */ /* 0x000e360000000000 */
[----:B0-----:R0:W1:Y:S01]  /*0260*/  SYNCS.EXCH.64 URZ, [UR8], UR4 ;  /* 0x00000004083f75b2 */ /* 0x0010620008000100 */
[----:B------:R0:W2:Y:S01]  /*0270*/  SYNCS.EXCH.64 URZ, [UR8+0xc8], UR6 ;  /* 0x0000c806083f75b2 */ /* 0x0000a20008000100 */
[----:B------:R0:W3:Y:S01]  /*0280*/  SYNCS.EXCH.64 URZ, [UR8+0x8], UR4 ;  /* 0x00000804083f75b2 */ /* 0x0000e20008000100 */
[----:B------:R0:W4:Y:S01]  /*0290*/  SYNCS.EXCH.64 URZ, [UR8+0xd0], UR6 ;  /* 0x0000d006083f75b2 */ /* 0x0001220008000100 */
[----:B------:R0:W0:Y:S01]  /*02a0*/  SYNCS.EXCH.64 URZ, [UR8+0x10], UR4 ;  /* 0x00001004083f75b2 */ /* 0x0000220008000100 */
        /* <DEDUP_REMOVED lines=45> */
[----:B-1234-:R-:W-:Y:S01]  /*0580*/  NOP ;  /* 0x0000000000007918 */ /* 0x01efe20000000000 */
.L_x_3:
[----:B0-----:R-:W-:Y:S05]  /*0590*/  BSYNC B0 ;  /* 0x0000000000007941 */ /* 0x001fea0003800000 */
.L_x_2:
[----:B------:R-:W0:Y:S01]  /*05a0*/  SHFL.IDX PT, R9, R0, RZ, 0x1f ;  /* 0x00001fff00097589 */ /* 0x000e2200000e0000 */
[----:B------:R-:W-:Y:S01]  /*05b0*/  SHF.R.S32.HI R4, RZ, 0x1f, R5 ;  /* 0x0000001fff047819 */ /* 0x000fe20000011405 */
[----:B------:R-:W1:Y:S01]  /*05c0*/  S2UR UR12, SR_CTAID.X ;  /* 0x00000000000c79c3 */ /* 0x000e620000002500 */
[----:B------:R-:W-:Y:S01]  /*05d0*/  ELECT P0, URZ, PT ;  /* 0x00000000003f782f */ /* 0x000fe20003800000 */
[----:B------:R2:W3:Y:S01]  /*05e0*/  SHFL.IDX PT, R11, R0, RZ, 0x1f ;  /* 0x00001fff000b7589 */ /* 0x0004e200000e0000 */
[----:B------:R-:W-:Y:S02]  /*05f0*/  LEA.HI R4, R4, R5, RZ, 0x7 ;  /* 0x0000000504047211 */ /* 0x000fe400078f38ff */
[----:B------:R-:W-:Y:S02]  /*0600*/  ELECT P1, URZ, PT ;  /* 0x00000000003f782f */ /* 0x000fe40003820000 */
[----:B------:R-:W-:Y:S01]  /*0610*/  SHF.R.S32.HI R13, RZ, 0x1f, R8 ;  /* 0x0000001fff0d7819 */ /* 0x000fe20000011408 */
[----:B------:R-:W4:Y:S01]  /*0620*/  S2R R6, SR_CTAID.Y ;  /* 0x0000000000067919 */ /* 0x000f220000002600 */
[----:B------:R-:W-:Y:S01]  /*0630*/  LOP3.LUT R4, R4, 0xffffff80, RZ, 0xc0, !PT ;  /* 0xffffff8004047812 */ /* 0x000fe200078ec0ff */
[----:B------:R-:W5:Y:S01]  /*0640*/  LDC R14, c[0x0][0x140] ;  /* 0x00005000ff0e7b82 */ /* 0x000f620000000800 */
[----:B------:R-:W-:Y:S01]  /*0650*/  ULDC UR4, c[0x0][0x150] ;  /* 0x0000540000047ab9 */ /* 0x000fe20000000800 */
[----:B------:R-:W-:Y:S01]  /*0660*/  LEA.HI R13, R13, R8, RZ, 0x2 ;  /* 0x000000080d0d7211 */ /* 0x000fe200078f10ff */
[----:B------:R-:W4:Y:S01]  /*0670*/  SHFL.IDX PT, R16, R7, RZ, 0x1f ;  /* 0x00001fff07107589 */ /* 0x000f2200000e0000 */
[----:B------:R-:W-:Y:S01]  /*0680*/  IMAD.IADD R4, R5, 0x1, -R4 ;  /* 0x0000000105047824 */ /* 0x000fe200078e0a04 */
[----:B------:R-:W-:Y:S01]  /*0690*/  UMOV UR11, 0x80 ;  /* 0x00000080000b7882 */ /* 0x000fe20000000000 */
[----:B------:R-:W-:Y:S01]  /*06a0*/  LOP3.LUT R13, R13, 0x3ffffffc, RZ, 0xc0, !PT ;  /* 0x3ffffffc0d0d7812 */ /* 0x000fe200078ec0ff */
[----:B------:R-:W-:Y:S01]  /*06b0*/  NOP ;  /* 0x0000000000007918 */ /* 0x000fe20000000000 */
[----:B------:R-:W4:Y:S01]  /*06c0*/  LDC R15, c[0x0][0x144] ;  /* 0x00005100ff0f7b82 */ /* 0x000f220000000800 */
[----:B------:R-:W-:Y:S01]  /*06d0*/  SHF.R.S32.HI R3, RZ, 0x1f, R4 ;  /* 0x0000001fff037819 */ /* 0x000fe20000011404 */
[----:B------:R-:W-:Y:S01]  /*06e0*/  NOP ;  /* 0x0000000000007918 */ /* 0x000fe20000000000 */
[----:B------:R-:W-:Y:S01]  /*06f0*/  IMAD.IADD R8, R8, 0x1, -R13 ;  /* 0x0000000108087824 */ /* 0x000fe200078e0a0d */
[C---:B------:R-:W-:Y:S01]  /*0700*/  ISETP.NE.AND P4, PT, R10.reuse, RZ, PT ;  /* 0x000000ff0a00720c */ /* 0x040fe20003f85270 */
[----:B------:R-:W-:Y:S01]  /*0710*/  VIADD R33, R10, 0xffffffff ;  /* 0xffffffff0a217836 */ /* 0x000fe20000000000 */
[----:B0-----:R-:W-:Y:S01]  /*0720*/  ISETP.NE.OR P0, PT, R9, RZ, !P0 ;  /* 0x000000ff0900720c */ /* 0x001fe20004705670 */
[----:B------:R-:W-:Y:S01]  /*0730*/  IMAD.MOV.U32 R64, RZ, RZ, 0x1 ;  /* 0x00000001ff407424 */ /* 0x000fe200078e00ff */
[----:B------:R-:W-:Y:S01]  /*0740*/  LEA.HI R9, R3, R4, RZ, 0x3 ;  /* 0x0000000403097211 */ /* 0x000fe200078f18ff */
[----:B------:R-:W0:Y:S01]  /*0750*/  LDC R21, c[0x0][0x148] ;  /* 0x00005200ff157b82 */ /* 0x000e220000000800 */
[----:B-1----:R-:W-:-:S02]  /*0760*/  I2FP.F32.U32 R12, UR12 ;  /* 0x0000000c000c7c45 */ /* 0x002fc40008201000 */
[--C-:B--2---:R-:W-:Y:S02]  /*0770*/  SHF.R.S32.HI R0, RZ, 0x3, R9.reuse ;  /* 0x00000003ff007819 */ /* 0x104fe40000011409 */
[----:B------:R-:W-:Y:S01]  /*0780*/  SHF.R.S32.HI R9, RZ, 0x1f, R9 ;  /* 0x0000001fff097819 */ /* 0x000fe20000011409 */
[----:B------:R-:W-:Y:S01]  /*0790*/  FMUL R12, R12, UR4 ;  /* 0x000000040c0c7c20 */ /* 0x000fe20008400000 */
[----:B---3--:R-:W-:Y:S01]  /*07a0*/  ISETP.NE.OR P1, PT, R11, RZ, !P1 ;  /* 0x000000ff0b00720c */ /* 0x008fe20004f25670 */
[----:B------:R-:W-:Y:S01]  /*07b0*/  ULDC UR4, c[0x0][0x154] ;  /* 0x0000550000047ab9 */ /* 0x000fe20000000800 */
[----:B------:R-:W-:Y:S01]  /*07c0*/  LEA.HI R11, R9, R0, RZ, 0x2 ;  /* 0x00000000090b7211 */ /* 0x000fe200078f10ff */
[----:B------:R-:W-:Y:S01]  /*07d0*/  VOTEU.ALL UP1, P0 ;  /* 0x00000000003f7886 */ /* 0x000fe20000020000 */
[----:B------:R-:W-:Y:S01]  /*07e0*/  SHF.R.S32.HI R9, RZ, 0x1f, R2 ;  /* 0x0000001fff097819 */ /* 0x000fe20000011402 */
[----:B------:R-:W1:Y:S01]  /*07f0*/  F2I.U32.TRUNC.NTZ R12, R12 ;  /* 0x0000000c000c7305 */ /* 0x000e62000020f000 */
[----:B------:R-:W-:Y:S01]  /*0800*/  LOP3.LUT R11, R11, 0xfffffffc, RZ, 0xc0, !PT ;  /* 0xfffffffc0b0b7812 */ /* 0x000fe200078ec0ff */
[----:B------:R-:W-:Y:S01]  /*0810*/  VOTEU.ALL UP0, P0 ;  /* 0x00000000003f7886 */ /* 0x000fe20000000000 */
[----:B------:R-:W-:Y:S01]  /*0820*/  LEA.HI R9, R9, R2, RZ, 0x2 ;  /* 0x0000000209097211 */ /* 0x000fe200078f10ff */
[----:B------:R-:W2:Y:S01]  /*0830*/  @!UP1 S2UR UR7, SR_CgaCtaId ;  /* 0x00000000000799c3 */ /* 0x000ea20000008800 */
[----:B-----5:R-:W-:Y:S01]  /*0840*/  ISETP.EQ.U32.AND P2, PT, R14, 0x1, PT ;  /* 0x000000010e00780c */ /* 0x020fe20003f42070 */
[----:B------:R-:W-:Y:S01]  /*0850*/  IMAD.IADD R11, R0, 0x1, -R11 ;  /* 0x00000001000b7824 */ /* 0x000fe200078e0a0b */
[----:B------:R-:W-:Y:S01]  /*0860*/  LOP3.LUT R9, R9, 0xfffffffc, RZ, 0xc0, !PT ;  /* 0xfffffffc09097812 */ /* 0x000fe200078ec0ff */
[----:B------:R-:W-:Y:S01]  /*0870*/  VOTEU.ALL UP2, P1 ;  /* 0x00000000003f7886 */ /* 0x000fe20000840000 */
[----:B------:R-:W-:Y:S01]  /*0880*/  @!UP1 UMOV UR6, 0x400 ;  /* 0x0000040000069882 */ /* 0x000fe20000000000 */
[----:B------:R-:W-:Y:S01]  /*0890*/  IMAD R8, R8, 0x4, R11 ;  /* 0x0000000408087824 */ /* 0x000fe200078e020b */
[----:B------:R-:W-:Y:S01]  /*08a0*/  VOTEU.ALL UP3, P1 ;  /* 0x00000000003f7886 */ /* 0x000fe20000860000 */
[----:B------:R-:W-:Y:S01]  /*08b0*/  IMAD.IADD R14, R2, 0x1, -R9 ;  /* 0x00000001020e7824 */ /* 0x000fe200078e0a09 */
[----:B----4-:R-:W-:Y:S01]  /*08c0*/  I2FP.F32.U32 R2, R6 ;  /* 0x0000000600027245 */ /* 0x010fe20000201000 */
[----:B------:R-:W3:Y:S01]  /*08d0*/  @!UP2 S2UR UR10, SR_CgaCtaId ;  /* 0x00000000000aa9c3 */ /* 0x000ee20000008800 */
[----:B------:R-:W-:Y:S01]  /*08e0*/  LEA.HI R0, R8, R8, RZ, 0x1 ;  /* 0x0000000808007211 */ /* 0x000fe200078f08ff */
[----:B-1----:R-:W-:Y:S01]  /*08f0*/  IMAD.MOV R12, RZ, RZ, -R12 ;  /* 0x000000ffff0c7224 */ /* 0x002fe200078e0a0c */
[----:B------:R-:W-:Y:S01]  /*0900*/  @!UP2 UMOV UR9, 0x400 ;  /* 0x000004000009a882 */ /* 0x000fe20000000000 */
[----:B------:R-:W-:Y:S01]  /*0910*/  FMUL R2, R2, UR4 ;  /* 0x0000000402027c20 */ /* 0x000fe20008400000 */
[----:B------:R-:W-:Y:S01]  /*0920*/  LOP3.LUT R9, R0, 0xfffffffe, RZ, 0xc0, !PT ;  /* 0xfffffffe00097812 */ /* 0x000fe200078ec0ff */
[----:B------:R-:W-:Y:S01]  /*0930*/  IMAD R20, R15, R12, UR12 ;  /* 0x0000000c0f147e24 */ /* 0x000fe2000f8e020c */
[----:B------:R-:W-:Y:S01]  /*0940*/  UMOV UR4, 0x20 ;  /* 0x0000002000047882 */ /* 0x000fe20000000000 */
[----:B------:R-:W-:Y:S01]  /*0950*/  IMAD.SHL.U32 R65, R8, 0x4, RZ ;  /* 0x0000000408417824 */ /* 0x000fe200078e00ff */
[----:B------:R-:W-:-:S04]  /*0960*/  @!UP1 UIADD3 UR4, -UR4, 0x100000, URZ ;  /* 0x0010000004049890 */ /* 0x000fc8000fffe13f */
[----:B------:R-:W-:Y:S02]  /*0970*/  @!UP1 USHF.L.U32 UR5, UR4, 0xb, URZ ;  /* 0x0000000b04059899 */ /* 0x000fe4000800063f */
[----:B------:R-:W-:Y:S01]  /*0980*/  @!UP1 USHF.L.U32 UR4, UR4, 0x1, URZ ;  /* 0x0000000104049899 */ /* 0x000fe2000800063f */
[C---:B------:R-:W-:Y:S01]  /*0990*/  IMAD.IADD R9, R8.reuse, 0x1, -R9 ;  /* 0x0000000108097824 */ /* 0x040fe200078e0a09 */
[----:B------:R-:W1:Y:S01]  /*09a0*/  F2I.U32.TRUNC.NTZ R2, R2 ;  /* 0x0000000200027305 */ /* 0x000e62000020f000 */
[----:B------:R-:W-:Y:S01]  /*09b0*/  VOTEU.ALL UP4, P1 ;  /* 0x00000000003f7886 */ /* 0x000fe20000880000 */
[----:B------:R-:W-:Y:S01]  /*09c0*/  LOP3.LUT R65, R8, 0xc, R65, 0x78, !PT ;  /* 0x0000000c08417812 */ /* 0x000fe200078e7841 */
[----:B--2---:R-:W-:Y:S01]  /*09d0*/  @!UP1 ULEA UR8, UR7, UR6, 0x18 ;  /* 0x0000000607089291 */ /* 0x004fe2000f8ec03f */
[----:B------:R-:W-:Y:S01]  /*09e0*/  ISETP.NE.AND P3, PT, R9, R20, PT ;  /* 0x000000140900720c */ /* 0x000fe20003f65270 */
[----:B------:R-:W-:-:S04]  /*09f0*/  @!UP2 UIADD3 UR6, -UR11, 0x100000, URZ ;  /* 0x001000000b06a890 */ /* 0x000fc8000fffe13f */
[----:B------:R-:W-:Y:S02]  /*0a00*/  @!UP2 USHF.L.U32 UR7, UR6, 0xb, URZ ;  /* 0x0000000b0607a899 */ /* 0x000fe4000800063f */
[----:B------:R-:W-:Y:S01]  /*0a10*/  @!UP2 USHF.L.U32 UR6, UR6, 0x1, URZ ;  /* 0x000000010606a899 */ /* 0x000fe2000800063f */
[----:B------:R-:W-:Y:S01]  /*0a20*/  ISETP.GE.U32.AND P6, PT, R33, 0x2, PT ;  /* 0x000000022100780c */ /* 0x000fe20003fc6070 */
[----:B------:R-:W-:Y:S01]  /*0a30*/  VOTEU.ALL UP5, P1 ;  /* 0x00000000003f7886 */ /* 0x000fe200008a0000 */
[----:B------:R-:W-:Y:S01]  /*0a40*/  VOTEU.ALL UP1, P0 ;  /* 0x00000000003f7886 */ /* 0x000fe20000020000 */
[----:B------:R-:W-:Y:S02]  /*0a50*/  LOP3.LUT P0, RZ, R4, 0x7, RZ, 0xc0, !PT ;  /* 0x0000000704ff7812 */ /* 0x000fe4000780c0ff */
[----:B------:R-:W-:Y:S01]  /*0a60*/  R2UR UR43, R16 ;  /* 0x00000000102b72ca */ /* 0x000fe200000e0000 */
[----:B---3--:R-:W-:Y:S01]  /*0a70*/  @!UP2 ULEA UR9, UR10, UR9, 0x18 ;  /* 0x000000090a09a291 */ /* 0x008fe2000f8ec03f */
[C---:B------:R-:W-:Y:S01]  /*0a80*/  ISETP.LT.U32.AND P0, PT, R65.reuse, 0x2, !P0 ;  /* 0x000000024100780c */ /* 0x040fe20004701070 */
[----:B-1----:R-:W-:Y:S01]  /*0a90*/  IMAD.MOV R24, RZ, RZ, -R2 ;  /* 0x000000ffff187224 */ /* 0x002fe200078e0a02 */
[----:B------:R-:W-:Y:S01]  /*0aa0*/  VOTEU.ALL UP2, P1 ;  /* 0x00000000003f7886 */ /* 0x000fe20000840000 */
[----:B------:R-:W-:Y:S01]  /*0ab0*/  @P3 LEA.HI R0, R65, R65, RZ, 0x1 ;  /* 0x0000004141003211 */ /* 0x000fe200078f08ff */
[----:B------:R-:W1:Y:S02]  /*0ac0*/  FENCE.VIEW.ASYNC.S ;  /* 0x00000000000073c6 */ /* 0x000e640000000000 */
[----:B-1----:R1:W2:Y:S01]  /*0ad0*/  @!UP0 SYNCS.EXCH.64 URZ, [UR8+0x1c0], UR4 ;  /* 0x0001c004083f85b2 */ /* 0x0022a20008000100 */
[----:B------:R-:W-:Y:S01]  /*0ae0*/  ISETP.NE.AND P1, PT, R14, 0x3, PT ;  /* 0x000000030e00780c */ /* 0x000fe20003f25270 */
[----:B0-----:R-:W-:Y:S01]  /*0af0*/  IMAD R9, R21, R24, R6 ;  /* 0x0000001815097224 */ /* 0x001fe200078e0206 */
[----:B------:R-:W-:-:S02]  /*0b00*/  @P3 SHF.R.S32.HI R0, RZ, 0x1, R0 ;  /* 0x00000001ff003819 */ /* 0x000fc40000011400 */
[----:B------:R-:W-:Y:S02]  /*0b10*/  ISETP.EQ.OR P1, PT, R14, RZ, !P1 ;  /* 0x000000ff0e00720c */ /* 0x000fe40004f22670 */
[----:B------:R-:W-:Y:S02]  /*0b20*/  @P3 ISETP.NE.AND P5, PT, R0, R9, PT ;  /* 0x000000090000320c */ /* 0x000fe40003fa5270 */
[----:B------:R-:W-:Y:S02]  /*0b30*/  ISETP.EQ.AND P1, PT, R10, RZ, P1 ;  /* 0x000000ff0a00720c */ /* 0x000fe40000f22270 */
[----:B------:R-:W-:Y:S02]  /*0b40*/  SEL R9, RZ, 0x1, !P0 ;  /* 0x00000001ff097807 */ /* 0x000fe40004000000 */
[----:B------:R-:W-:Y:S02]  /*0b50*/  @P3 SEL R64, RZ, 0x1, P5 ;  /* 0x00000001ff403807 */ /* 0x000fe40002800000 */
[----:B------:R-:W-:Y:S01]  /*0b60*/  SEL R23, RZ, 0x1, !P1 ;  /* 0x00000001ff177807 */ /* 0x000fe20004800000 */
[----:B------:R1:W0:Y:S01]  /*0b70*/  @!UP1 SYNCS.EXCH.64 URZ, [UR8+0x1c8], UR4 ;  /* 0x0001c804083f95b2 */ /* 0x0002220008000100 */
[----:B------:R-:W-:Y:S01]  /*0b80*/  NOP ;  /* 0x0000000000007918 */ /* 0x000fe20000000000 */
[----:B------:R-:W-:-:S02]  /*0b90*/  LOP3.LUT R64, R64, R9, RZ, 0xc0, !PT ;  /* 0x0000000940407212 */ /* 0x000fc400078ec0ff */
[----:B------:R-:W-:Y:S01]  /*0ba0*/  SEL R23, R23, 0x2, P6 ;  /* 0x0000000217177807 */ /* 0x000fe20003000000 */
[----:B------:R1:W3:Y:S01]  /*0bb0*/  @!UP2 SYNCS.EXCH.64 URZ, [UR9+0x1a0], UR6 ;  /* 0x0001a006093fa5b2 */ /* 0x0002e20008000100 */
[----:B------:R1:W4:Y:S01]  /*0bc0*/  @!UP3 SYNCS.EXCH.64 URZ, [UR9+0x1a8], UR6 ;  /* 0x0001a806093fb5b2 */ /* 0x0003220008000100 */
[----:B------:R1:W0:Y:S01]  /*0bd0*/  @!UP4 SYNCS.EXCH.64 URZ, [UR9+0x1b0], UR6 ;  /* 0x0001b006093fc5b2 */ /* 0x0002220008000100 */
[----:B------:R1:W0:Y:S01]  /*0be0*/  @!UP5 SYNCS.EXCH.64 URZ, [UR9+0x1b8], UR6 ;  /* 0x0001b806093fd5b2 */ /* 0x0002220008000100 */
[----:B------:R-:W-:Y:S01]  /*0bf0*/  NOP ;  /* 0x0000000000007918 */ /* 0x000fe20000000000 */
[----:B-12---:R-:W-:Y:S05]  /*0c00*/  @!P2 BRA `(.L_x_4) ;  /* 0x000000000008a947 */ /* 0x006fea0003800000 */
[----:B0--34-:R-:W-:Y:S01]  /*0c10*/  UCGABAR_ARV ;  /* 0x00000000000079c7 */ /* 0x019fe20008000000 */
[----:B------:R-:W-:Y:S05]  /*0c20*/  BRA `(.L_x_5) ;  /* 0x0000000000047947 */ /* 0x000fea0003800000 */
.L_x_4:
[----:B0--34-:R-:W-:Y:S01]  /*0c30*/  NOP ;  /* 0x0000000000007918 */ /* 0x019fe20000000000 */
.L_x_5:
[----:B------:R-:W-:Y:S01]  /*0c40*/  ULDC.64 UR4, c[0x0][0x598] ;  /* 0x0001660000047ab9 */ /* 0x000fe20000000a00 */
[----:B------:R-:W-:Y:S01]  /*0c50*/  ULDC.64 UR36, c[0x0][0x208] ;  /* 0x0000820000247ab9 */ /* 0x000fe20000000a00 */
[----:B------:R-:W-:-:S04]  /*0c60*/  ISETP.NE.U32.AND P0, PT, RZ, UR4, PT ;  /* 0x00000004ff007c0c */ /* 0x000fc8000bf05070 */
[----:B------:R-:W-:-:S13]  /*0c70*/  ISETP.NE.AND.EX P0, PT, RZ, UR5, PT, P0 ;  /* 0x00000005ff007c0c */ /* 0x000fda000bf05300 */
[----:B------:R-:W-:Y:S05]  /*0c80*/  @!P0 BRA `(.L_x_6) ;  /* 0x00000000001c8947 */ /* 0x000fea0003800000 */
[----:B------:R-:W0:Y:S02]  /*0c90*/  LDC.64 R8, c[0x0][0x598] ;  /* 0x00016600ff087b82 */ /* 0x000e240000000a00 */
[----:B0-----:R-:W2:Y:S02]  /*0ca0*/  LDG.E.64 R8, desc[UR36][R8.64] ;  /* 0x0000002408087981 */ /* 0x001ea4000c1e1b00 */
[----:B--2---:R-:W-:-:S04]  /*0cb0*/  ISETP.NE.U32.AND P0, PT, R8, RZ, PT ;  /* 0x000000ff0800720c */ /* 0x004fc80003f05070 */
[----:B------:R-:W-:-:S13]  /*0cc0*/  ISETP.NE.AND.EX P0, PT, R9, RZ, PT, P0 ;  /* 0x000000ff0900720c */ /* 0x000fda0003f05300 */
[----:B------:R-:W-:Y:S05]  /*0cd0*/  @!P0 BRA `(.L_x_6) ;  /* 0x0000000000088947 */ /* 0x000fea0003800000 */
[----:B------:R0:W5:Y:S01]  /*0ce0*/  LD.E R66, desc[UR36][R8.64] ;  /* 0x0000002408427980 */ /* 0x000162000c101900 */
[----:B------:R-:W-:Y:S05]  /*0cf0*/  BRA `(.L_x_7) ;  /* 0x0000000000247947 */ /* 0x000fea0003800000 */
.L_x_6:
[----:B------:R-:W-:Y:S02]  /*0d00*/  ULDC.64 UR4, c[0x0][0x588] ;  /* 0x0001620000047ab9 */ /* 0x000fe40000000a00 */
[----:B------:R-:W-:-:S04]  /*0d10*/  ISETP.NE.U32.AND P0, PT, RZ, UR4, PT ;  /* 0x00000004ff007c0c */ /* 0x000fc8000bf05070 */
[----:B------:R-:W-:-:S13]  /*0d20*/  ISETP.NE.AND.EX P0, PT, RZ, UR5, PT, P0 ;  /* 0x00000005ff007c0c */ /* 0x000fda000bf05300 */
[----:B------:R-:W-:Y:S05]  /*0d30*/  @!P0 BRA `(.L_x_8) ;  /* 0x00000000000c8947 */ /* 0x000fea0003800000 */
[----:B------:R-:W0:Y:S02]  /*0d40*/  LDC.64 R66, c[0x0][0x588] ;  /* 0x00016200ff427b82 */ /* 0x000e240000000a00 */
[----:B0-----:R1:W5:Y:S01]  /*0d50*/  LDG.E R66, desc[UR36][R66.64] ;  /* 0x0000002442427981 */ /* 0x001362000c1e1900 */
[----:B------:R-:W-:Y:S05]  /*0d60*/  BRA `(.L_x_7) ;  /* 0x0000000000087947 */ /* 0x000fea0003800000 */
.L_x_8:
[----:B------:R-:W-:Y:S02]  /*0d70*/  ULDC UR4, c[0x0][0x580] ;  /* 0x0001600000047ab9 */ /* 0x000fe40000000800 */
[----:B------:R-:W-:-:S07]  /*0d80*/  IMAD.U32 R66, RZ, RZ, UR4 ;  /* 0x00000004ff427e24 */ /* 0x000fce000f8e00ff */
.L_x_7:
[----:B------:R-:W-:Y:S02]  /*0d90*/  ULDC.64 UR4, c[0x0][0x5a0] ;  /* 0x0001680000047ab9 */ /* 0x000fe40000000a00 */
[----:B------:R-:W-:-:S04]  /*0da0*/  ISETP.NE.U32.AND P0, PT, RZ, UR4, PT ;  /* 0x00000004ff007c0c */ /* 0x000fc8000bf05070 */
[----:B------:R-:W-:-:S13]  /*0db0*/  ISETP.NE.AND.EX P0, PT, RZ, UR5, PT, P0 ;  /* 0x00000005ff007c0c */ /* 0x000fda000bf05300 */
[----:B------:R-:W-:Y:S05]  /*0dc0*/  @!P0 BRA `(.L_x_9) ;  /* 0x00000000001c8947 */ /* 0x000fea0003800000 */
[----:B0-----:R-:W0:Y:S02]  /*0dd0*/  LDC.64 R8, c[0x0][0x5a0] ;  /* 0x00016800ff087b82 */ /* 0x001e240000000a00 */
[----:B0-----:R-:W2:Y:S02]  /*0de0*/  LDG.E.64 R8, desc[UR36][R8.64] ;  /* 0x0000002408087981 */ /* 0x001ea4000c1e1b00 */
[----:B--2---:R-:W-:-:S04]  /*0df0*/  ISETP.NE.U32.AND P0, PT, R8, RZ, PT ;  /* 0x000000ff0800720c */ /* 0x004fc80003f05070 */
[----:B------:R-:W-:-:S13]  /*0e00*/  ISETP.NE.AND.EX P0, PT, R9, RZ, PT, P0 ;  /* 0x000000ff0900720c */ /* 0x000fda0003f05300 */
[----:B------:R-:W-:Y:S05]  /*0e10*/  @!P0 BRA `(.L_x_9) ;  /* 0x0000000000088947 */ /* 0x000fea0003800000 */
[----:B-1----:R0:W5:Y:S01]  /*0e20*/  LD.E R67, desc[UR36][R8.64] ;  /* 0x0000002408437980 */ /* 0x002162000c101900 */
[----:B------:R-:W-:Y:S05]  /*0e30*/  BRA `(.L_x_10) ;  /* 0x0000000000247947 */ /* 0x000fea0003800000 */
.L_x_9:
[----:B------:R-:W-:Y:S02]  /*0e40*/  ULDC.64 UR4, c[0x0][0x590] ;  /* 0x0001640000047ab9 */ /* 0x000fe40000000a00 */
[----:B------:R-:W-:-:S04]  /*0e50*/  ISETP.NE.U32.AND P0, PT, RZ, UR4, PT ;  /* 0x00000004ff007c0c */ /* 0x000fc8000bf05070 */
[----:B------:R-:W-:-:S13]  /*0e60*/  ISETP.NE.AND.EX P0, PT, RZ, UR5, PT, P0 ;  /* 0x00000005ff007c0c */ /* 0x000fda000bf05300 */
[----:B------:R-:W-:Y:S05]  /*0e70*/  @!P0 BRA `(.L_x_11) ;  /* 0x00000000000c8947 */ /* 0x000fea0003800000 */
[----:B0-----:R-:W1:Y:S02]  /*0e80*/  LDC.64 R8, c[0x0][0x590] ;  /* 0x00016400ff087b82 */ /* 0x001e640000000a00 */
[----:B-1----:R1:W5:Y:S01]  /*0e90*/  LDG.E R67, desc[UR36][R8.64] ;  /* 0x0000002408437981 */ /* 0x002362000c1e1900 */
[----:B------:R-:W-:Y:S05]  /*0ea0*/  BRA `(.L_x_10) ;  /* 0x0000000000087947 */ /* 0x000fea0003800000 */
.L_x_11:
[----:B------:R-:W-:Y:S02]  /*0eb0*/  ULDC UR4, c[0x0][0x584] ;  /* 0x0001610000047ab9 */ /* 0x000fe40000000800 */
[----:B-1----:R-:W-:-:S07]  /*0ec0*/  IMAD.U32 R67, RZ, RZ, UR4 ;  /* 0x00000004ff437e24 */ /* 0x002fce000f8e00ff */
.L_x_10:
[----:B------:R-:W2:Y:S01]  /*0ed0*/  LDC R2, c[0x0][0x65c] ;  /* 0x00019700ff027b82 */ /* 0x000ea20000000800 */
[----:B------:R-:W-:Y:S01]  /*0ee0*/  ULDC UR6, c[0x0][0x28c] ;  /* 0x0000a30000067ab9 */ /* 0x000fe20000000800 */
[----:B------:R-:W-:Y:S01]  /*0ef0*/  ISETP.NE.AND P0, PT, R10, 0x2, PT ;  /* 0x000000020a00780c */ /* 0x000fe20003f05270 */
[----:B------:R-:W-:Y:S01]  /*0f00*/  UIADD3 UR6, UR6, 0x1f, URZ ;  /* 0x0000001f06067890 */ /* 0x000fe2000fffe03f */
[----:B01----:R-:W-:Y:S01]  /*0f10*/  IMAD.U32 R8, RZ, RZ, UR12 ;  /* 0x0000000cff087e24 */ /* 0x003fe2000f8e00ff */
[----:B------:R-:W-:Y:S01]  /*0f20*/  UMOV UR38, URZ ;  /* 0x0000003f00267c82 */ /* 0x000fe20008000000 */
[----:B------:R-:W-:Y:S01]  /*0f30*/  UMOV UR39, URZ ;  /* 0x0000003f00277c82 */ /* 0x000fe20008000000 */
[----:B------:R-:W-:Y:S01]  /*0f40*/  USHF.R.S32.HI UR7, URZ, 0x1f, UR6 ;  /* 0x0000001f3f077899 */ /* 0x000fe20008011406 */
[----:B------:R-:W-:-:S03]  /*0f50*/  ULDC.64 UR8, c[0x0][0x650] ;  /* 0x0001940000087ab9 */ /* 0x000fc60000000a00 */
[----:B------:R-:W-:-:S04]  /*0f60*/  ULEA.HI UR7, UR7, UR6, URZ, 0x5 ;  /* 0x0000000607077291 */ /* 0x000fc8000f8f283f */
[----:B------:R-:W-:Y:S01]  /*0f70*/  USHF.R.S32.HI UR40, URZ, 0x5, UR7 ;  /* 0x000000053f287899 */ /* 0x000fe20008011407 */
[----:B--2---:R-:W-:-:S13]  /*0f80*/  ISETP.NE.AND P1, PT, R2, 0x1, PT ;  /* 0x000000010200780c */ /* 0x004fda0003f25270 */
[----:B------:R-:W0:Y:S01]  /*0f90*/  @P1 LDC R17, c[0x0][0x10] ;  /* 0x00000400ff111b82 */ /* 0x000e220000000800 */
[----:B------:R-:W-:Y:S02]  /*0fa0*/  @P1 IMAD.MOV.U32 R7, RZ, RZ, RZ ;  /* 0x000000ffff071224 */ /* 0x000fe400078e00ff */
[----:B------:R-:W-:-:S05]  /*0fb0*/  @P1 IMAD.MOV.U32 R9, RZ, RZ, RZ ;  /* 0x000000ffff091224 */ /* 0x000fca00078e00ff */
[----:B------:R-:W1:Y:S01]  /*0fc0*/  @!P1 LDC R11, c[0x0][0xc] ;  /* 0x00000300ff0b9b82 */ /* 0x000e620000000800 */
[----:B------:R-:W-:Y:S01]  /*0fd0*/  ULDC UR4, c[0x0][0xc] ;  /* 0x0000030000047ab9 */ /* 0x000fe20000000800 */
[----:B------:R-:W-:Y:S02]  /*0fe0*/  ULDC UR5, c[0x0][0x10] ;  /* 0x0000040000057ab9 */ /* 0x000fe40000000800 */
[----:B------:R-:W-:-:S04]  /*0ff0*/  UIMAD.WIDE.U32 UR4, UR4, UR5, URZ ;  /* 0x00000005040472a5 */ /* 0x000fc8000f8e003f */
[----:B------:R-:W2:Y:S01]  /*1000*/  LDC R0, c[0x0][0x14] ;  /* 0x00000500ff007b82 */ /* 0x000ea20000000800 */
[----:B0-----:R-:W-:-:S04]  /*1010*/  @P1 IMAD.WIDE.U32 R16, R17, UR12, R6 ;  /* 0x0000000c11101c25 */ /* 0x001fc8000f8e0006 */
[----:B------:R-:W-:Y:S02]  /*1020*/  @P1 IMAD.IADD R17, R17, 0x1, R9 ;  /* 0x0000000111111824 */ /* 0x000fe400078e0209 */
[----:B------:R-:W-:Y:S02]  /*1030*/  IMAD.MOV.U32 R9, RZ, RZ, RZ ;  /* 0x000000ffff097224 */ /* 0x000fe400078e00ff */
[----:B-1----:R-:W-:-:S04]  /*1040*/  @!P1 IMAD.WIDE.U32 R8, R6, R11, R8 ;  /* 0x0000000b06089225 */ /* 0x002fc800078e0008 */
[----:B------:R-:W-:Y:S02]  /*1050*/  @!P1 IMAD.MOV.U32 R16, RZ, RZ, R8 ;  /* 0x000000ffff109224 */ /* 0x000fe400078e0008 */
[----:B--2---:R-:W-:-:S04]  /*1060*/  IMAD.WIDE.U32 R12, R0, UR4, RZ ;  /* 0x00000004000c7c25 */ /* 0x004fc8000f8e00ff */
[----:B------:R-:W-:Y:S01]  /*1070*/  IMAD R10, R0, UR5, RZ ;  /* 0x00000005000a7c24 */ /* 0x000fe2000f8e02ff */
[----:B------:R0:W-:Y:S01]  /*1080*/  STL.64 [R1], R12 ;  /* 0x0000000c01007387 */ /* 0x0001e20000100a00 */
[----:B------:R-:W-:Y:S02]  /*1090*/  @!P1 IMAD.MOV.U32 R17, RZ, RZ, R9 ;  /* 0x000000ffff119224 */ /* 0x000fe400078e0009 */
[----:B------:R-:W-:Y:S01]  /*10a0*/  IMAD.IADD R0, R13, 0x1, R10 ;  /* 0x000000010d007824 */ /* 0x000fe200078e020a */
[----:B------:R-:W-:Y:S06]  /*10b0*/  @P0 BRA `(.L_x_12) ;  /* 0x0000000000200947 */ /* 0x000fec0003800000 */
[----:B------:R-:W-:Y:S01]  /*10c0*/  UISETP.GE.U32.AND UP0, UPT, UR40, 0x19, UPT ;  /* 0x000000192800788c */ /* 0x000fe2000bf06070 */
[----:B------:R-:W-:Y:S01]  /*10d0*/  IADD3 R16, P0, R16, R12, RZ ;  /* 0x0000000c10107210 */ /* 0x000fe20007f1e0ff */
[----:B------:R-:W-:Y:S01]  /*10e0*/  UIMAD.WIDE.U32 UR4, UR40, 0x51eb851f, URZ ;  /* 0x51eb851f280478a5 */ /* 0x000fe2000f8e003f */
[----:B------:R-:W-:-:S03]  /*10f0*/  UMOV UR39, URZ ;  /* 0x0000003f00277c82 */ /* 0x000fc60008000000 */
[----:B------:R-:W-:Y:S01]  /*1100*/  USHF.R.U32.HI UR4, URZ, 0x3, UR5 ;  /* 0x000000033f047899 */ /* 0x000fe20008011605 */
[----:B------:R-:W-:-:S03]  /*1110*/  IMAD.X R17, R0, 0x1, R17, P0 ;  /* 0x0000000100117824 */ /* 0x000fc600000e0611 */
[----:B------:R-:W-:Y:S02]  /*1120*/  UIMAD UR38, UR4, -0x19, UR40 ;  /* 0xffffffe7042678a4 */ /* 0x000fe4000f8e0228 */
[----:B------:R-:W-:-:S12]  /*1130*/  @UP0 ULOP3.LUT UR39, UR4, 0x1, URZ, 0xc0, !UPT ;  /* 0x0000000104270892 */ /* 0x000fd8000f8ec03f */
.L_x_12:
[----:B------:R-:W-:Y:S01]  /*1140*/  ISETP.GE.U32.AND P0, PT, R16, UR8, PT ;  /* 0x0000000810007c0c */ /* 0x000fe2000bf06070 */
[----:B------:R-:W-:Y:S01]  /*1150*/  IMAD.MOV.U32 R22, RZ, RZ, -0x1 ;  /* 0xffffffffff167424 */ /* 0x000fe200078e00ff */
[----:B------:R-:W-:Y:S01]  /*1160*/  PRMT R8, RZ, 0x7610, R8 ;  /* 0x00007610ff087816 */ /* 0x000fe20000000008 */
[----:B------:R-:W-:Y:S01]  /*1170*/  IMAD.MOV.U32 R18, RZ, RZ, -0x1 ;  /* 0xffffffffff127424 */ /* 0x000fe200078e00ff */
[----:B------:R-:W-:Y:S01]  /*1180*/  ISETP.GE.U32.AND.EX P0, PT, R17, UR9, PT, P0 ;  /* 0x0000000911007c0c */ /* 0x000fe2000bf06100 */
[----:B------:R-:W-:-:S12]  /*1190*/  IMAD.MOV.U32 R19, RZ, RZ, -0x1 ;  /* 0xffffffffff137424 */ /* 0x000fd800078e00ff */
[----:B------:R-:W-:Y:S05]  /*11a0*/  @P0 BRA `(.L_x_13) ;  /* 0x0000000400240947 */ /* 0x000fea0003800000 */
[----:B------:R-:W1:Y:S01]  /*11b0*/  LDC.64 R18, c[0x0][0x628] ;  /* 0x00018a00ff127b82 */ /* 0x000e620000000a00 */
[----:B------:R-:W-:Y:S02]  /*11c0*/  IMAD.MOV.U32 R8, RZ, RZ, R16 ;  /* 0x000000ffff087224 */ /* 0x000fe400078e0010 */
[----:B------:R-:W-:-:S05]  /*11d0*/  IMAD.MOV.U32 R9, RZ, RZ, R17 ;  /* 0x000000ffff097224 */ /* 0x000fca00078e0011 */
[----:B------:R-:W2:Y:S08]  /*11e0*/  LDC R22, c[0x0][0x630] ;  /* 0x00018c00ff167b82 */ /* 0x000eb00000000800 */
[----:B------:R-:W3:Y:S01]  /*11f0*/  LDC.64 R26, c[0x0][0x620] ;  /* 0x00018800ff1a7b82 */ /* 0x000ee20000000a00 */
[----:B-1----:R-:W-:-:S04]  /*1200*/  ISETP.NE.U32.AND P0, PT, R18, RZ, PT ;  /* 0x000000ff1200720c */ /* 0x002fc80003f05070 */
[----:B------:R-:W-:-:S13]  /*1210*/  ISETP.NE.AND.EX P0, PT, R19, RZ, PT, P0 ;  /* 0x000000ff1300720c */ /* 0x000fda0003f05300 */
[----:B--23--:R-:W-:Y:S05]  /*1220*/  @!P0 BRA `(.L_x_14) ;  /* 0x0000000000288947 */ /* 0x00cfea0003800000 */
[----:B0-----:R-:W0:Y:S02]  /*1230*/  LDC R13, c[0x0][0x634] ;  /* 0x00018d00ff0d7b82 */ /* 0x001e240000000800 */
[----:B0-----:R-:W-:-:S05]  /*1240*/  IADD3 R13, P0, R16, R13, RZ ;  /* 0x0000000d100d7210 */ /* 0x001fca0007f1e0ff */
[----:B------:R-:W-:-:S04]  /*1250*/  IMAD.X R15, RZ, RZ, R17, P0 ;  /* 0x000000ffff0f7224 */ /* 0x000fc800000e0611 */
[----:B------:R-:W-:-:S04]  /*1260*/  IMAD.WIDE.U32 R8, R15, R18, RZ ;  /* 0x000000120f087225 */ /* 0x000fc800078e00ff */
[----:B------:R-:W-:-:S04]  /*1270*/  IMAD.WIDE.U32 R10, P0, R13, R19, R8 ;  /* 0x000000130d0a7225 */ /* 0x000fc80007800008 */
[----:B------:R-:W-:-:S04]  /*1280*/  IMAD.WIDE.U32 R8, R13, R18, RZ ;  /* 0x000000120d087225 */ /* 0x000fc800078e00ff */
[----:B------:R-:W-:Y:S01]  /*1290*/  IMAD.X R13, RZ, RZ, RZ, P0 ;  /* 0x000000ffff0d7224 */ /* 0x000fe200000e06ff */
[----:B------:R-:W-:Y:S01]  /*12a0*/  IADD3 RZ, P0, R9, R10, RZ ;  /* 0x0000000a09ff7210 */ /* 0x000fe20007f1e0ff */
[----:B------:R-:W-:-:S04]  /*12b0*/  IMAD.MOV.U32 R12, RZ, RZ, R11 ;  /* 0x000000ffff0c7224 */ /* 0x000fc800078e000b */
[----:B------:R-:W-:-:S08]  /*12c0*/  IMAD.WIDE.U32.X R8, R15, R19, R12, P0 ;  /* 0x000000130f087225 */ /* 0x000fd000000e040c */
.L_x_14:
[----:B------:R-:W1:Y:S01]  /*12d0*/  LDC.64 R28, c[0x0][0x640] ;  /* 0x00019000ff1c7b82 */ /* 0x000e620000000a00 */
[-CC-:B------:R-:W-:Y:S01]  /*12e0*/  SHF.R.U64 R32, R8, R22.reuse, R9.reuse ;  /* 0x0000001608207219 */ /* 0x180fe20000001209 */
[----:B------:R-:W-:Y:S01]  /*12f0*/  IMAD.MOV.U32 R31, RZ, RZ, 0x1 ;  /* 0x00000001ff1f7424 */ /* 0x000fe200078e00ff */
[----:B------:R-:W-:Y:S02]  /*1300*/  SHF.R.U32.HI R8, RZ, R22, R9 ;  /* 0x00000016ff087219 */ /* 0x000fe40000011609 */
[----:B------:R-:W-:-:S03]  /*1310*/  IADD3 R11, P0, RZ, -R32, RZ ;  /* 0x80000020ff0b7210 */ /* 0x000fc60007f1e0ff */
[----:B0-----:R-:W0:Y:S02]  /*1320*/  LDC R12, c[0x0][0x618] ;  /* 0x00018600ff0c7b82 */ /* 0x001e240000000800 */
[----:B------:R-:W-:-:S04]  /*1330*/  IMAD.X R9, RZ, RZ, ~R8, P0 ;  /* 0x000000ffff097224 */ /* 0x000fc800000e0e08 */
[-C--:B------:R-:W-:Y:S02]  /*1340*/  IMAD R10, R9, R26.reuse, RZ ;  /* 0x0000001a090a7224 */ /* 0x080fe400078e02ff */
[----:B------:R-:W2:Y:S01]  /*1350*/  LDC R13, c[0x0][0x608] ;  /* 0x00018200ff0d7b82 */ /* 0x000ea20000000800 */
[----:B------:R-:W-:-:S04]  /*1360*/  IMAD.WIDE.U32 R8, R11, R26, R16 ;  /* 0x0000001a0b087225 */ /* 0x000fc800078e0010 */
[----:B------:R-:W-:-:S03]  /*1370*/  IMAD R11, R11, R27, R10 ;  /* 0x0000001b0b0b7224 */ /* 0x000fc600078e020a */
[----:B------:R-:W3:Y:S01]  /*1380*/  LDC R18, c[0x0][0x658] ;  /* 0x00019600ff127b82 */ /* 0x000ee20000000800 */
[----:B------:R-:W-:Y:S01]  /*1390*/  IMAD.IADD R9, R9, 0x1, R11 ;  /* 0x0000000109097824 */ /* 0x000fe200078e020b */
[----:B-1----:R-:W-:Y:S01]  /*13a0*/  ISETP.NE.U32.AND P0, PT, R28, RZ, PT ;  /* 0x000000ff1c00720c */ /* 0x002fe20003f05070 */
[----:B------:R-:W-:-:S03]  /*13b0*/  IMAD.MOV.U32 R11, RZ, RZ, -0x1 ;  /* 0xffffffffff0b7424 */ /* 0x000fc600078e00ff */
[----:B------:R-:W-:Y:S02]  /*13c0*/  ISETP.NE.AND.EX P0, PT, R29, RZ, PT, P0 ;  /* 0x000000ff1d00720c */ /* 0x000fe40003f05300 */
[----:B------:R-:W1:Y:S01]  /*13d0*/  LDC R27, c[0x0][0x600] ;  /* 0x00018000ff1b7b82 */ /* 0x000e620000000800 */
[-CC-:B0-----:R-:W-:Y:S02]  /*13e0*/  SHF.R.U64 R25, R8, R12.reuse, R9.reuse ;  /* 0x0000000c08197219 */ /* 0x181fe40000001209 */
[----:B------:R-:W-:-:S05]  /*13f0*/  SHF.R.U32.HI R8, RZ, R12, R9 ;  /* 0x0000000cff087219 */ /* 0x000fca0000011609 */
[----:B------:R-:W0:Y:S01]  /*1400*/  LDC R22, c[0x0][0x648] ;  /* 0x00019200ff167b82 */ /* 0x000e220000000800 */
[-CC-:B--2---:R-:W-:Y:S02]  /*1410*/  SHF.R.U64 R34, R25, R13.reuse, R8.reuse ;  /* 0x0000000d19227219 */ /* 0x184fe40000001208 */
[----:B------:R-:W-:-:S05]  /*1420*/  SHF.R.U32.HI R9, RZ, R13, R8 ;  /* 0x0000000dff097219 */ /* 0x000fca0000011608 */
[----:B------:R-:W2:Y:S01]  /*1430*/  LDC R26, c[0x0][0x638] ;  /* 0x00018e00ff1a7b82 */ /* 0x000ea20000000800 */
[-C--:B---3--:R-:W-:Y:S02]  /*1440*/  SHF.L.U32 R8, R11, R18.reuse, RZ ;  /* 0x000000120b087219 */ /* 0x088fe400000006ff */
[--C-:B------:R-:W-:Y:S02]  /*1450*/  SHF.R.U64 R36, R34, R18, R9.reuse ;  /* 0x0000001222247219 */ /* 0x100fe40000001209 */
[----:B------:R-:W-:Y:S02]  /*1460*/  LOP3.LUT R15, RZ, R8, RZ, 0x33, !PT ;  /* 0x00000008ff0f7212 */ /* 0x000fe400078e33ff */
[----:B------:R-:W-:Y:S01]  /*1470*/  SHF.R.U32.HI R9, RZ, R18, R9 ;  /* 0x00000012ff097219 */ /* 0x000fe20000011609 */
[----:B------:R-:W3:Y:S01]  /*1480*/  LDC R30, c[0x0][0x610] ;  /* 0x00018400ff1e7b82 */ /* 0x000ee20000000800 */
[----:B------:R-:W-:Y:S01]  /*1490*/  IMAD.MOV.U32 R8, RZ, RZ, R36 ;  /* 0x000000ffff087224 */ /* 0x000fe200078e0024 */
[----:B------:R-:W-:Y:S06]  /*14a0*/  @!P0 BRA `(.L_x_15) ;  /* 0x0000000000288947 */ /* 0x000fec0003800000 */
[----:B------:R-:W4:Y:S02]  /*14b0*/  LDC R13, c[0x0][0x64c] ;  /* 0x00019300ff0d7b82 */ /* 0x000f240000000800 */
[----:B----4-:R-:W-:-:S05]  /*14c0*/  IADD3 R13, P0, R36, R13, RZ ;  /* 0x0000000d240d7210 */ /* 0x010fca0007f1e0ff */
        /* <DEDUP_REMOVED lines=8> */
.L_x_15:
[----:B0-----:R-:W-:Y:S01]  /*1550*/  SHF.R.U64 R9, R8, R22, R9 ;  /* 0x0000001608097219 */ /* 0x001fe20000001209 */
[----:B-1----:R-:W-:Y:S01]  /*1560*/  VIADD R10, R27, 0xffffffff ;  /* 0xffffffff1b0a7836 */ /* 0x002fe20000000000 */
[----:B------:R-:W-:Y:S01]  /*1570*/  SHF.L.U32 R7, R31, R18, RZ ;  /* 0x000000121f077219 */ /* 0x000fe200000006ff */
[----:B------:R-:W-:Y:S01]  /*1580*/  @P1 IMAD R20, R21, R24, R6 ;  /* 0x0000001815141224 */ /* 0x000fe200078e0206 */
[----:B------:R-:W-:Y:S01]  /*1590*/  LOP3.LUT R8, R34, R15, RZ, 0xc0, !PT ;  /* 0x0000000f22087212 */ /* 0x000fe200078ec0ff */
[----:B------:R-:W-:Y:S01]  /*15a0*/  IMAD.MOV R11, RZ, RZ, -R9 ;  /* 0x000000ffff0b7224 */ /* 0x000fe200078e0a09 */
[----:B------:R-:W-:Y:S01]  /*15b0*/  LOP3.LUT R10, R25, R10, RZ, 0xc0, !PT ;  /* 0x0000000a190a7212 */ /* 0x000fe200078ec0ff */
[----:B------:R-:W-:Y:S02]  /*15c0*/  IMAD.MOV.U32 R19, RZ, RZ, R32 ;  /* 0x000000ffff137224 */ /* 0x000fe400078e0020 */
[----:B------:R-:W-:Y:S02]  /*15d0*/  IMAD R7, R7, R9, R8 ;  /* 0x0000000907077224 */ /* 0x000fe400078e0208 */
[----:B--2---:R-:W-:-:S02]  /*15e0*/  IMAD R6, R11, R26, R36 ;  /* 0x0000001a0b067224 */ /* 0x004fc400078e0224 */
[----:B---3--:R-:W-:Y:S02]  /*15f0*/  IMAD R22, R7, R30, R20 ;  /* 0x0000001e07167224 */ /* 0x008fe400078e0214 */
[----:B------:R-:W-:Y:S02]  /*1600*/  IMAD R7, R6, R27, R10 ;  /* 0x0000001b06077224 */ /* 0x000fe400078e020a */
[----:B------:R-:W-:-:S03]  /*1610*/  IMAD.MOV.U32 R8, RZ, RZ, 0x1 ;  /* 0x00000001ff087424 */ /* 0x000fc600078e00ff */
[----:B------:R-:W-:Y:S02]  /*1620*/  SEL R18, R7, R22, !P1 ;  /* 0x0000001607127207 */ /* 0x000fe40004800000 */
[----:B------:R-:W-:-:S07]  /*1630*/  SEL R22, R22, R7, !P1 ;  /* 0x0000000716167207 */ /* 0x000fce0004800000 */
.L_x_13:
[----:B------:R-:W-:Y:S05]  /*1640*/  @!P2 BRA `(.L_x_16) ;  /* 0x00000000000ca947 */ /* 0x000fea0003800000 */
[----:B------:R-:W-:Y:S01]  /*1650*/  UCGABAR_WAIT ;  /* 0x0000000000007dc7 */ /* 0x000fe20008000000 */
[----:B------:R-:W-:Y:S01]  /*1660*/  CCTL.IVALL ;  /* 0x00000000ff00798f */ /* 0x000fe20002000000 */
[----:B------:R-:W-:Y:S05]  /*1670*/  BRA `(.L_x_17) ;  /* 0x0000000000047947 */ /* 0x000fea0003800000 */
.L_x_16:
[----:B------:R-:W-:Y:S06]  /*1680*/  BAR.SYNC.DEFER_BLOCKING 0x0 ;  /* 0x0000000000007b1d */ /* 0x000fec0000010000 */
.L_x_17:
[----:B------:R-:W-:Y:S05]  /*1690*/  @!P4 BRA `(.L_x_18) ;  /* 0x0000004000dcc947 */ /* 0x000fea0003800000 */
[----:B------:R-:W-:-:S13]  /*16a0*/  ISETP.GT.U32.AND P0, PT, R33, 0x1, PT ;  /* 0x000000012100780c */ /* 0x000fda0003f04070 */
[----:B------:R-:W-:Y:S05]  /*16b0*/  @P0 EXIT ;  /* 0x000000000000094d */ /* 0x000fea0003800000 */
.L_x_19:
[----:B------:R-:W-:-:S08]  /*16c0*/  NOP ;  /* 0x0000000000007918 */ /* 0x000fd00000000000 */
[----:B------:R-:W1:Y:S02]  /*16d0*/  USETMAXREG.TRY_ALLOC.CTAPOOL UP0, 0xe8 ;  /* 0x000000e8000079c8 */ /* 0x000e640008000600 */
[----:B-1----:R-:W-:-:S13]  /*16e0*/  PLOP3.LUT P0, PT, PT, PT, UP0, 0x80, 0x0 ;  /* 0x000000000000781c */ /* 0x002fda0003f0f008 */
[----:B------:R-:W-:Y:S05]  /*16f0*/  @!P0 BRA `(.L_x_19) ;  /* 0xfffffffc00f08947 */ /* 0x000fea000383ffff */
[----:B------:R-:W-:-:S13]  /*1700*/  LOP3.LUT P0, RZ, R8, 0xff, RZ, 0xc0, !PT ;  /* 0x000000ff08ff7812 */ /* 0x000fda000780c0ff */
[----:B------:R-:W-:Y:S05]  /*1710*/  @!P0 EXIT ;  /* 0x000000000000894d */ /* 0x000fea0003800000 */
[----:B------:R-:W2:Y:S01]  /*1720*/  LDL.64 R10, [R1] ;  /* 0x00000000010a7983 */ /* 0x000ea20000100a00 */
[----:B------:R-:W1:Y:S01]  /*1730*/  S2UR UR4, SR_CgaCtaId ;  /* 0x00000000000479c3 */ /* 0x000e620000008800 */
[CC--:B------:R-:W-:Y:S01]  /*1740*/  LEA.HI R5, R3.reuse, R4.reuse, RZ, 0x2 ;  /* 0x0000000403057211 */ /* 0x0c0fe200078f10ff */
[----:B------:R-:W-:Y:S01]  /*1750*/  UMOV UR41, 0x400 ;  /* 0x0000040000297882 */ /* 0x000fe20000000000 */
[----:B------:R-:W-:Y:S01]  /*1760*/  LEA.HI R3, R3, R4, RZ, 0x5 ;  /* 0x0000000403037211 */ /* 0x000fe200078f28ff */
[----:B------:R-:W-:Y:S01]  /*1770*/  UISETP.LT.AND UP0, UPT, UR40, 0x1, UPT ;  /* 0x000000012800788c */ /* 0x000fe2000bf01270 */
[--C-:B------:R-:W-:Y:S01]  /*1780*/  SHF.R.S32.HI R68, RZ, 0x2, R5.reuse ;  /* 0x00000002ff447819 */ /* 0x100fe20000011405 */
[----:B------:R-:W-:Y:S01]  /*1790*/  UIADD3 UR5, UR43, -0x1, URZ ;  /* 0xffffffff2b057890 */ /* 0x000fe2000fffe03f */
[----:B------:R-:W-:Y:S01]  /*17a0*/  SHF.R.S32.HI R7, RZ, 0x1f, R5 ;  /* 0x0000001fff077819 */ /* 0x000fe20000011405 */
[----:B------:R-:W3:Y:S01]  /*17b0*/  LDC R72, c[0x0][0x658] ;  /* 0x00019600ff487b82 */ /* 0x000ee20000000800 */
[----:B------:R-:W-:Y:S01]  /*17c0*/  SHF.R.S32.HI R3, RZ, 0x5, R3 ;  /* 0x00000005ff037819 */ /* 0x000fe20000011403 */
[----:B------:R-:W-:Y:S01]  /*17d0*/  USEL UR42, UR40, 0x1, UP0 ;  /* 0x00000001282a7887 */ /* 0x000fe20008000000 */
[----:B------:R-:W-:Y:S01]  /*17e0*/  LEA.HI R7, R7, R68, RZ, 0x3 ;  /* 0x0000004407077211 */ /* 0x000fe200078f18ff */
[----:B------:R-:W-:Y:S01]  /*17f0*/  UISETP.NE.AND UP0, UPT, UR5, URZ, UPT ;  /* 0x0000003f0500728c */ /* 0x000fe2000bf05270 */
[----:B------:R-:W-:Y:S01]  /*1800*/  LOP3.LUT R5, R5, 0xfffffffc, RZ, 0xc0, !PT ;  /* 0xfffffffc05057812 */ /* 0x000fe200078ec0ff */
[----:B------:R-:W-:Y:S01]  /*1810*/  ULDC UR8, c[0x0][0x284] ;  /* 0x0000a10000087ab9 */ /* 0x000fe20000000800 */
[----:B------:R-:W-:Y:S01]  /*1820*/  LOP3.LUT R7, R7, 0xfffffff8, RZ, 0xc0, !PT ;  /* 0xfffffff807077812 */ /* 0x000fe200078ec0ff */
[----:B------:R-:W4:Y:S01]  /*1830*/  LDC.64 R74, c[0x0][0x5c8] ;  /* 0x00017200ff4a7b82 */ /* 0x000f220000000a00 */
[----:B------:R-:W-:Y:S01]  /*1840*/  USEL UR7, URZ, 0x1, UP0 ;  /* 0x000000013f077887 */ /* 0x000fe20008000000 */
[----:B------:R-:W-:Y:S01]  /*1850*/  IMAD.IADD R5, R4, 0x1, -R5 ;  /* 0x0000000104057824 */ /* 0x000fe200078e0a05 */
[----:B------:R-:W-:Y:S01]  /*1860*/  LOP3.LUT R79, R23, 0x1, RZ, 0xfc, !PT ;  /* 0x00000001174f7812 */ /* 0x000fe200078efcff */
[----:B------:R-:W-:Y:S01]  /*1870*/  IMAD.IADD R68, R68, 0x1, -R7 ;  /* 0x0000000144447824 */ /* 0x000fe200078e0a07 */
[----:B------:R-:W-:Y:S01]  /*1880*/  USHF.L.U32 UR47, UR40, 0x1, URZ ;  /* 0x00000001282f7899 */ /* 0x000fe2000800063f */
[----:B------:R-:W-:Y:S01]  /*1890*/  IMAD.MOV.U32 R7, RZ, RZ, 0x1 ;  /* 0x00000001ff077424 */ /* 0x000fe200078e00ff */
[----:B------:R-:W-:Y:S01]  /*18a0*/  UIADD3 UR42, -UR42, UR40, URZ ;  /* 0x000000282a2a7290 */ /* 0x000fe2000fffe13f */
[----:B------:R-:W0:Y:S01]  /*18b0*/  LDC R6, c[0x0][0x288] ;  /* 0x0000a200ff067b82 */ /* 0x000e220000000800 */
[--C-:B------:R-:W-:Y:S01]  /*18c0*/  SHF.R.S32.HI R69, RZ, 0x1f, R68.reuse ;  /* 0x0000001fff457819 */ /* 0x100fe20000011444 */
[----:B-1----:R-:W-:Y:S01]  /*18d0*/  ULEA UR41, UR4, UR41, 0x18 ;  /* 0x0000002904297291 */ /* 0x002fe2000f8ec03f */
[--C-:B------:R-:W-:Y:S01]  /*18e0*/  IMAD R78, R3, -0x10, -R68.reuse ;  /* 0xfffffff0034e7824 */ /* 0x100fe200078e0a44 */
[----:B------:R-:W-:Y:S01]  /*18f0*/  USHF.L.U32 UR4, UR5, 0x3, URZ ;  /* 0x0000000305047899 */ /* 0x000fe2000800063f */
[----:B------:R-:W-:Y:S01]  /*1900*/  IMAD.SHL.U32 R70, R5, 0x2, RZ ;  /* 0x0000000205467824 */ /* 0x000fe200078e00ff */
[----:B------:R-:W-:Y:S01]  /*1910*/  UIADD3 UR5, UR41, 0x19280, URZ ;  /* 0x0001928029057890 */ /* 0x000fe2000fffe03f */
[----:B------:R-:W-:Y:S01]  /*1920*/  IMAD.WIDE R68, R3, 0x10, R68 ;  /* 0x0000001003447825 */ /* 0x000fe200078e0244 */
[----:B------:R-:W-:-:S02]  /*1930*/  UIADD3 UR6, UR41, 0x280, URZ ;  /* 0x0000028029067890 */ /* 0x000fc4000fffe03f */
[----:B------:R-:W-:Y:S01]  /*1940*/  USHF.R.U32.HI UR5, URZ, 0x4, UR5 ;  /* 0x000000043f057899 */ /* 0x000fe20008011605 */
[----:B------:R-:W-:Y:S01]  /*1950*/  IMAD.MOV.U32 R3, RZ, RZ, -0x1 ;  /* 0xffffffffff037424 */ /* 0x000fe200078e00ff */
[----:B------:R-:W-:Y:S01]  /*1960*/  USHF.R.U32.HI UR6, URZ, 0x4, UR6 ;  /* 0x000000043f067899 */ /* 0x000fe20008011606 */
[----:B------:R-:W-:Y:S01]  /*1970*/  IMAD.U32 R82, RZ, RZ, UR7 ;  /* 0x00000007ff527e24 */ /* 0x000fe2000f8e00ff */
[----:B------:R-:W-:Y:S01]  /*1980*/  UIADD3 UR48, UR41, 0x1a0, URZ ;  /* 0x000001a029307890 */ /* 0x000fe2000fffe03f */
[----:B------:R-:W-:Y:S01]  /*1990*/  SHF.R.S32.HI R71, RZ, 0x1f, R70 ;  /* 0x0000001fff477819 */ /* 0x000fe20000011446 */
[----:B------:R-:W-:Y:S01]  /*19a0*/  ULOP3.LUT UR4, UR4, 0x8, URZ, 0xc0, !UPT ;  /* 0x0000000804047892 */ /* 0x000fe2000f8ec03f */
[-C--:B---3--:R-:W-:Y:S01]  /*19b0*/  SHF.L.U32 R3, R3, R72.reuse, RZ ;  /* 0x0000004803037219 */ /* 0x088fe200000006ff */
[----:B------:R-:W-:Y:S01]  /*19c0*/  ULOP3.LUT UR5, UR5, 0x3fff, URZ, 0xc0, !UPT ;  /* 0x00003fff05057892 */ /* 0x000fe2000f8ec03f */
[C---:B----4-:R-:W-:Y:S01]  /*19d0*/  SHF.L.U64.HI R73, R74.reuse, 0x3, R75 ;  /* 0x000000034a497819 */ /* 0x050fe2000001024b */
[----:B------:R-:W-:Y:S01]  /*19e0*/  ULOP3.LUT UR6, UR6, 0x3fff, URZ, 0xc0, !UPT ;  /* 0x00003fff06067892 */ /* 0x000fe2000f8ec03f */
[----:B------:R-:W-:Y:S01]  /*19f0*/  SHF.L.U32 R72, R7, R72, RZ ;  /* 0x0000004807487219 */ /* 0x000fe200000006ff */
[----:B------:R-:W-:Y:S01]  /*1a00*/  IMAD.SHL.U32 R74, R74, 0x8, RZ ;  /* 0x000000084a4a7824 */ /* 0x000fe200078e00ff */
[----:B------:R-:W-:Y:S01]  /*1a10*/  LOP3.LUT R77, RZ, R3, RZ, 0x33, !PT ;  /* 0x00000003ff4d7212 */ /* 0x000fe200078e33ff */
[----:B0-----:R-:W-:Y:S01]  /*1a20*/  IMAD R75, R5, -0x2, R6 ;  /* 0xfffffffe054b7824 */ /* 0x001fe200078e0206 */
[----:B------:R-:W-:Y:S01]  /*1a30*/  ULEA UR43, UR43, UR48, 0x3 ;  /* 0x000000302b2b7291 */ /* 0x000fe2000f8e183f */
[----:B------:R-:W-:Y:S01]  /*1a40*/  VIADD R78, R78, UR8 ;  /* 0x000000084e4e7c36 */ /* 0x000fe20008000000 */
[----:B------:R-:W-:-:S02]  /*1a50*/  ULOP3.LUT UR49, UR4, 0x8, URZ, 0x3c, !UPT ;  /* 0x0000000804317892 */ /* 0x000fc4000f8e3c3f */
[----:B------:R-:W-:Y:S02]  /*1a60*/  ULOP3.LUT UR44, UR4, 0x18, URZ, 0x3c, !UPT ;  /* 0x00000018042c7892 */ /* 0x000fe4000f8e3c3f */
[----:B------:R-:W-:Y:S02]  /*1a70*/  ULOP3.LUT UR45, UR5, 0x10000, URZ, 0xfc, !UPT ;  /* 0x00010000052d7892 */ /* 0x000fe4000f8efc3f */
[----:B------:R-:W-:Y:S01]  /*1a80*/  ULOP3.LUT UR46, UR6, 0x10000, URZ, 0xfc, !UPT ;  /* 0x00010000062e7892 */ /* 0x000fe2000f8efc3f */
[----:B--2---:R-:W-:-:S11]  /*1a90*/  SHF.L.U64.HI R76, R10, 0x1, R0 ;  /* 0x000000010a4c7819 */ /* 0x004fd60000010200 */
.L_x_119:
[----:B------:R-:W-:-:S04]  /*1aa0*/  SHF.L.U32 R0, R82, 0x1f, RZ ;  /* 0x0000001f52007819 */ /* 0x000fc800000006ff */
[----:B------:R-:W0:Y:S02]  /*1ab0*/  SYNCS.PHASECHK.TRANS64.TRYWAIT P0, [UR43+-0x8], R0 ;  /* 0xfffff800ff0075a7 */ /* 0x000e24000800016b */
[----:B01-34-:R-:W-:Y:S05]  /*1ac0*/  @!P0 BRA `(.L_x_20) ;  /* 0x0000005800c48947 */ /* 0x01bfea0003800000 */
.L_x_162:
[----:B------:R-:W-:Y:S02]  /*1ad0*/  ULDC UR4, c[0x0][0x28c] ;  /* 0x0000a30000047ab9 */ /* 0x000fe40000000800 */
[----:B------:R-:W-:-:S13]  /*1ae0*/  ISETP.LT.AND P0, PT, RZ, UR4, PT ;  /* 0x00000004ff007c0c */ /* 0x000fda000bf01270 */
[----:B------:R-:W-:Y:S05]  /*1af0*/  @P0 BRA `(.L_x_21) ;  /* 0x0000000000400947 */ /* 0x000fea0003800000 */
[----:B0-----:R-:W-:Y:S01]  /*1b00*/  MOV R0, 0x0 ;  /* 0x0000000000007802 */ /* 0x001fe20000000f00 */
[----:B------:R-:W-:Y:S01]  /*1b10*/  ULDC.64 UR4, c[0x4][0x68] ;  /* 0x01001a0000047ab9 */ /* 0x000fe20000000a00 */
[----:B------:R-:W-:Y:S01]  /*1b20*/  ULDC.64 UR6, c[0x4][0x8] ;  /* 0x0100020000067ab9 */ /* 0x000fe20000000a00 */
[----:B------:R-:W-:Y:S01]  /*1b30*/  IMAD.U32 R4, RZ, RZ, UR4 ;  /* 0x00000004ff047e24 */ /* 0x000fe2000f8e00ff */
[----:B------:R0:W1:Y:S01]  /*1b40*/  LDC.64 R14, c[0x4][R0] ;  /* 0x01000000000e7b82 */ /* 0x0000620000000a00 */
[----:B------:R-:W-:Y:S01]  /*1b50*/  IMAD.U32 R5, RZ, RZ, UR5 ;  /* 0x00000005ff057e24 */ /* 0x000fe2000f8e00ff */
[----:B------:R-:W-:Y:S01]  /*1b60*/  ULDC.64 UR4, c[0x4][0x70] ;  /* 0x01001c0000047ab9 */ /* 0x000fe20000000a00 */
[----:B------:R-:W-:Y:S02]  /*1b70*/  IMAD.U32 R10, RZ, RZ, UR6 ;  /* 0x00000006ff0a7e24 */ /* 0x000fe4000f8e00ff */
[----:B------:R-:W-:Y:S02]  /*1b80*/  IMAD.U32 R6, RZ, RZ, UR4 ;  /* 0x00000004ff067e24 */ /* 0x000fe4000f8e00ff */
[----:B------:R-:W-:-:S02]  /*1b90*/  IMAD.U32 R7, RZ, RZ, UR5 ;  /* 0x00000005ff077e24 */ /* 0x000fc4000f8e00ff */
[----:B------:R-:W-:Y:S02]  /*1ba0*/  IMAD.U32 R11, RZ, RZ, UR7 ;  /* 0x00000007ff0b7e24 */ /* 0x000fe4000f8e00ff */
[----:B------:R-:W-:Y:S02]  /*1bb0*/  IMAD.MOV.U32 R8, RZ, RZ, 0x1e1 ;  /* 0x000001e1ff087424 */ /* 0x000fe400078e00ff */
[----:B------:R-:W-:Y:S02]  /*1bc0*/  IMAD.MOV.U32 R12, RZ, RZ, 0x1 ;  /* 0x00000001ff0c7424 */ /* 0x000fe400078e00ff */
[----:B0-----:R-:W-:-:S07]  /*1bd0*/  IMAD.MOV.U32 R13, RZ, RZ, RZ ;  /* 0x000000ffff0d7224 */ /* 0x001fce00078e00ff */
[----:B------:R-:W-:-:S07]  /*1be0*/  LEPC R20, `(.L_x_21) ;  /* 0x000000001014794e */ /* 0x000fce0000000000 */
[----:B-1---5:R-:W-:Y:S05]  /*1bf0*/  CALL.ABS.NOINC R14 ;  /* 0x000000000e007343 */ /* 0x022fea0003c00000 */
.L_x_21:
[----:B------:R-:W-:-:S13]  /*1c00*/  ISETP.NE.AND P0, PT, R79, 0x3, PT ;  /* 0x000000034f00780c */ /* 0x000fda0003f05270 */
[----:B------:R-:W-:Y:S05]  /*1c10*/  @!P0 BRA `(.L_x_22) ;  /* 0x0000000000048947 */ /* 0x000fea0003800000 */
[----:B------:R-:W-:Y:S01]  /*1c20*/  BPT.TRAP 0x1 ;  /* 0x000000040000795c */ /* 0x000fe20000300000 */
.L_x_22:
[----:B0-----:R-:W-:Y:S02]  /*1c30*/  IMAD.U32 R3, RZ, RZ, UR38 ;  /* 0x00000026ff037e24 */ /* 0x001fe4000f8e00ff */
[----:B------:R-:W-:-:S03]  /*1c40*/  IMAD.U32 R0, RZ, RZ, UR39 ;  /* 0x00000027ff007e24 */ /* 0x000fc6000f8e00ff */
[----:B------:R-:W-:Y:S02]  /*1c50*/  LEA R3, R3, UR41, 0x3 ;  /* 0x0000002903037c11 */ /* 0x000fe4000f8e18ff */
[----:B------:R-:W-:-:S04]  /*1c60*/  SHF.L.U32 R0, R0, 0x1f, RZ ;  /* 0x0000001f00007819 */ /* 0x000fc800000006ff */
[----:B------:R0:W1:Y:S01]  /*1c70*/  SYNCS.PHASECHK.TRANS64.TRYWAIT P1, [R3+URZ], R0 ;  /* 0x00000000030075a7 */ /* 0x000062000802017f */
[----:B------:R-:W-:Y:S05]  /*1c80*/  @!P0 BRA `(.L_x_23) ;  /* 0x0000000000048947 */ /* 0x000fea0003800000 */
[----:B------:R-:W-:Y:S01]  /*1c90*/  BPT.TRAP 0x1 ;  /* 0x000000040000795c */ /* 0x000fe20000300000 */
.L_x_23:
[----:B-1----:R-:W-:Y:S05]  /*1ca0*/  @P1 BRA `(.L_x_24) ;  /* 0x0000000000081947 */ /* 0x002fea0003800000 */
[----:B------:R-:W1:Y:S02]  /*1cb0*/  SYNCS.PHASECHK.TRANS64.TRYWAIT P1, [R3+URZ], R0 ;  /* 0x00000000030075a7 */ /* 0x000e64000802017f */
[----:B-1----:R-:W-:Y:S05]  /*1cc0*/  @!P1 BRA `(.L_x_25) ;  /* 0x00000058005c9947 */ /* 0x002fea0003800000 */
.L_x_24:
[----:B------:R-:W-:Y:S05]  /*1cd0*/  WARPSYNC.ALL ;  /* 0x0000000000007948 */ /* 0x000fea0003800000 */
[----:B------:R-:W-:Y:S01]  /*1ce0*/  ULEA UR8, UR38, UR46, 0x8 ;  /* 0x0000002e26087291 */ /* 0x000fe2000f8e403f */
[----:B------:R-:W-:Y:S01]  /*1cf0*/  WARPGROUP.ARRIVE ;  /* 0x00000000000079c5 */ /* 0x000fe20000000000 */
[----:B------:R-:W-:Y:S01]  /*1d00*/  UIMAD UR9, UR38, 0x140, UR45 ;  /* 0x00000140260978a4 */ /* 0x000fe2000f8e022d */
[----:B01----:R-:W-:Y:S01]  /*1d10*/  IMAD.U32 R0, RZ, RZ, UR42 ;  /* 0x0000002aff007e24 */ /* 0x003fe2000f8e00ff */
[----:B------:R-:W-:Y:S01]  /*1d20*/  UMOV UR5, 0x80000020 ;  /* 0x8000002000057882 */ /* 0x000fe20000000000 */
[----:B------:R-:W-:Y:S01]  /*1d30*/  UMOV UR7, 0x80000020 ;  /* 0x8000002000077882 */ /* 0x000fe20000000000 */
[----:B------:R-:W-:Y:S01]  /*1d40*/  UIADD3 UR10, UR9, 0x40, URZ ;  /* 0x00000040090a7890 */ /* 0x000fe2000fffe03f */
[----:B------:R-:W-:-:S02]  /*1d50*/  UMOV UR4, UR8 ;  /* 0x0000000800047c82 */ /* 0x000fc40008000000 */
[----:B------:R-:W-:Y:S01]  /*1d60*/  UMOV UR6, UR9 ;  /* 0x0000000900067c82 */ /* 0x000fe20008000000 */
[----:B------:R-:W-:Y:S01]  /*1d70*/  UIADD3 UR11, UR9, 0x80, URZ ;  /* 0x00000080090b7890 */ /* 0x000fe2000fffe03f */
[----:B------:R-:W-:Y:S01]  /*1d80*/  HGMMA.64x16x16.F32 R56, gdesc[UR4], RZ, !UPT, gsb0 ;  /* 0x00200000043879f0 */ /* 0x000fe2000c0008ff */
[----:B------:R-:W-:Y:S01]  /*1d90*/  UMOV UR7, 0x80000020 ;  /* 0x8000002000077882 */ /* 0x000fe20000000000 */
[----:B------:R-:W-:Y:S01]  /*1da0*/  UMOV UR6, UR10 ;  /* 0x0000000a00067c82 */ /* 0x000fe20008000000 */
[----:B------:R-:W-:Y:S01]  /*1db0*/  UIADD3 UR12, UR9, 0xc0, URZ ;  /* 0x000000c0090c7890 */ /* 0x000fe2000fffe03f */
[----:B------:R-:W-:Y:S01]  /*1dc0*/  ISETP.GE.AND P1, PT, R0, 0x1, PT ;  /* 0x000000010000780c */ /* 0x000fe20003f26270 */
[----:B------:R-:W-:Y:S01]  /*1dd0*/  UIADD3 UR10, UR9, 0x100, URZ ;  /* 0x00000100090a7890 */ /* 0x000fe2000fffe03f */
[----:B------:R-:W-:Y:S02]  /*1de0*/  WARPGROUP.DEPBAR.LE gsb0, 0x0 ;  /* 0x00008000000079c5 */ /* 0x000fe40000010000 */
[----:B------:R-:W-:-:S06]  /*1df0*/  WARPGROUP.ARRIVE ;  /* 0x00000000000079c5 */ /* 0x000fcc0000000000 */
[----:B------:R-:W-:Y:S01]  /*1e00*/  HGMMA.64x16x16.F32 R48, gdesc[UR4], RZ, !UPT, gsb0 ;  /* 0x00200000043079f0 */ /* 0x000fe2000c0008ff */
[----:B------:R-:W-:Y:S01]  /*1e10*/  UMOV UR6, UR11 ;  /* 0x0000000b00067c82 */ /* 0x000fe20008000000 */
[----:B------:R-:W-:Y:S01]  /*1e20*/  UMOV UR7, 0x80000020 ;  /* 0x8000002000077882 */ /* 0x000fe20000000000 */
[----:B------:R-:W-:Y:S01]  /*1e30*/  UIADD3 UR11, UR9, 0xc2, URZ ;  /* 0x000000c2090b7890 */ /* 0x000fe2000fffe03f */
[----:B------:R-:W-:Y:S02]  /*1e40*/  WARPGROUP.DEPBAR.LE gsb0, 0x0 ;  /* 0x00008000000079c5 */ /* 0x000fe40000010000 */
[----:B------:R-:W-:-:S06]  /*1e50*/  WARPGROUP.ARRIVE ;  /* 0x00000000000079c5 */ /* 0x000fcc0000000000 */
[----:B------:R-:W-:Y:S01]  /*1e60*/  HGMMA.64x16x16.F32 R40, gdesc[UR4], RZ, !UPT, gsb0 ;  /* 0x00200000042879f0 */ /* 0x000fe2000c0008ff */
[----:B------:R-:W-:Y:S01]  /*1e70*/  UMOV UR6, UR12 ;  /* 0x0000000c00067c82 */ /* 0x000fe20008000000 */
[----:B------:R-:W-:Y:S01]  /*1e80*/  UMOV UR7, 0x80000020 ;  /* 0x8000002000077882 */ /* 0x000fe20000000000 */
        /* <DEDUP_REMOVED lines=9> */
[----:B------:R-:W-:Y:S02]  /*1f20*/  UIADD3 UR4, UR8, 0x2, URZ ;  /* 0x0000000208047890 */ /* 0x000fe4000fffe03f */
[----:B------:R-:W-:Y:S01]  /*1f30*/  UIADD3 UR6, UR9, 0x2, URZ ;  /* 0x0000000209067890 */ /* 0x000fe2000fffe03f */
[----:B------:R-:W-:Y:S01]  /*1f40*/  UMOV UR5, 0x80000020 ;  /* 0x8000002000057882 */ /* 0x000fe20000000000 */
[----:B------:R-:W-:Y:S01]  /*1f50*/  UMOV UR7, 0x80000020 ;  /* 0x8000002000077882 */ /* 0x000fe20000000000 */
[----:B------:R-:W-:Y:S02]  /*1f60*/  UIADD3 UR8, UR9, 0x42, URZ ;  /* 0x0000004209087890 */ /* 0x000fe4000fffe03f */
[----:B------:R-:W-:Y:S01]  /*1f70*/  UIADD3 UR9, UR9, 0x102, URZ ;  /* 0x0000010209097890 */ /* 0x000fe2000fffe03f */
[----:B------:R-:W-:Y:S02]  /*1f80*/  WARPGROUP.DEPBAR.LE gsb0, 0x0 ;  /* 0x00008000000079c5 */ /* 0x000fe40000010000 */
[----:B------:R-:W-:-:S06]  /*1f90*/  WARPGROUP.ARRIVE ;  /* 0x00000000000079c5 */ /* 0x000fcc0000000000 */
[----:B------:R-:W-:Y:S01]  /*1fa0*/  HGMMA.64x16x16.F32 R56, gdesc[UR4], R56, gsb0 ;  /* 0x00200000043879f0 */ /* 0x000fe20008000838 */
[----:B------:R-:W-:Y:S01]  /*1fb0*/  UMOV UR6, UR8 ;  /* 0x0000000800067c82 */ /* 0x000fe20008000000 */
[----:B------:R-:W-:Y:S01]  /*1fc0*/  UMOV UR7, 0x80000020 ;  /* 0x8000002000077882 */ /* 0x000fe20000000000 */
        /* <DEDUP_REMOVED lines=17> */
[----:B------:R-:W-:Y:S03]  /*20e0*/  HGMMA.64x16x16.F32 R24, gdesc[UR4], R24, gsb0 ;  /* 0x00200000041879f0 */ /* 0x000fe60008000818 */
[----:B------:R-:W-:Y:S02]  /*20f0*/  WARPGROUP.DEPBAR.LE gsb0, 0x0 ;  /* 0x00008000000079c5 */ /* 0x000fe40000010000 */
[----:B------:R-:W-:Y:S05]  /*2100*/  @!P1 BRA `(.L_x_26) ;  /* 0x00000004009c9947 */ /* 0x000fea0003800000 */
[----:B------:R-:W-:Y:S01]  /*2110*/  UIADD3 UR8, UR38, 0x1, URZ ;  /* 0x0000000126087890 */ /* 0x000fe2000fffe03f */
[----:B------:R-:W-:Y:S02]  /*2120*/  IMAD.U32 R0, RZ, RZ, UR42 ;  /* 0x0000002aff007e24 */ /* 0x000fe4000f8e00ff */
[----:B------:R-:W-:Y:S01]  /*2130*/  IMAD.U32 R3, RZ, RZ, UR38 ;  /* 0x00000026ff037e24 */ /* 0x000fe2000f8e00ff */
[----:B------:R-:W-:-:S04]  /*2140*/  UISETP.NE.AND UP0, UPT, UR8, 0x19, UPT ;  /* 0x000000190800788c */ /* 0x000fc8000bf05270 */
[----:B------:R-:W-:Y:S02]  /*2150*/  USEL UR4, URZ, 0x1, UP0 ;  /* 0x000000013f047887 */ /* 0x000fe40008000000 */
[----:B------:R-:W-:Y:S02]  /*2160*/  USEL UR8, UR8, URZ, UP0 ;  /* 0x0000003f08087287 */ /* 0x000fe40008000000 */
[----:B------:R-:W-:-:S06]  /*2170*/  ULOP3.LUT UR4, UR39, UR4, URZ, 0x3c, !UPT ;  /* 0x0000000427047292 */ /* 0x000fcc000f8e3c3f */
[----:B------:R-:W-:-:S07]  /*2180*/  IMAD.U32 R6, RZ, RZ, UR4 ;  /* 0x00000004ff067e24 */ /* 0x000fce000f8e00ff */
.L_x_33:
[----:B------:R-:W-:Y:S05]  /*2190*/  @!P0 BRA `(.L_x_27) ;  /* 0x0000000000048947 */ /* 0x000fea0003800000 */
[----:B------:R-:W-:Y:S01]  /*21a0*/  BPT.TRAP 0x1 ;  /* 0x000000040000795c */ /* 0x000fe20000300000 */
.L_x_27:
[----:B------:R-:W-:Y:S01]  /*21b0*/  ULEA UR4, UR8, UR41, 0x3 ;  /* 0x0000002908047291 */ /* 0x000fe2000f8e183f */
[----:B------:R-:W-:-:S08]  /*21c0*/  SHF.L.U32 R4, R6, 0x1f, RZ ;  /* 0x0000001f06047819 */ /* 0x000fd000000006ff */
[----:B------:R0:W1:Y:S01]  /*21d0*/  SYNCS.PHASECHK.TRANS64.TRYWAIT P1, [UR4], R4 ;  /* 0x00000004ff0075a7 */ /* 0x0000620008020144 */
[----:B------:R-:W-:Y:S05]  /*21e0*/  @!P0 BRA `(.L_x_28) ;  /* 0x0000000000048947 */ /* 0x000fea0003800000 */
[----:B------:R-:W-:Y:S01]  /*21f0*/  BPT.TRAP 0x1 ;  /* 0x000000040000795c */ /* 0x000fe20000300000 */
.L_x_28:
[----:B-1----:R-:W-:Y:S05]  /*2200*/  @P1 BRA `(.L_x_29) ;  /* 0x0000000000081947 */ /* 0x002fea0003800000 */
[----:B------:R-:W1:Y:S02]  /*2210*/  SYNCS.PHASECHK.TRANS64.TRYWAIT P1, [UR4], R4 ;  /* 0x00000004ff0075a7 */ /* 0x000e640008020144 */
[----:B-1----:R-:W-:Y:S05]  /*2220*/  @!P1 BRA `(.L_x_30) ;  /* 0x0000005400189947 */ /* 0x002fea0003800000 */
.L_x_29:
[----:B------:R-:W-:Y:S01]  /*2230*/  ULEA UR9, UR8, UR46, 0x8 ;  /* 0x0000002e08097291 */ /* 0x000fe2000f8e403f */
[----:B------:R-:W-:Y:S01]  /*2240*/  WARPGROUP.ARRIVE ;  /* 0x00000000000079c5 */ /* 0x000fe20000000000 */
[----:B------:R-:W-:Y:S01]  /*2250*/  UIMAD UR10, UR8, 0x140, UR45 ;  /* 0x00000140080a78a4 */ /* 0x000fe2000f8e022d */
[----:B------:R-:W-:Y:S01]  /*2260*/  UMOV UR5, 0x80000020 ;  /* 0x8000002000057882 */ /* 0x000fe20000000000 */
[----:B------:R-:W-:Y:S02]  /*2270*/  UMOV UR7, 0x80000020 ;  /* 0x8000002000077882 */ /* 0x000fe40000000000 */
[----:B------:R-:W-:Y:S01]  /*2280*/  UIADD3 UR11, UR10, 0x40, URZ ;  /* 0x000000400a0b7890 */ /* 0x000fe2000fffe03f */
[----:B------:R-:W-:Y:S02]  /*2290*/  UMOV UR4, UR9 ;  /* 0x0000000900047c82 */ /* 0x000fe40008000000 */
[----:B------:R-:W-:Y:S01]  /*22a0*/  UMOV UR6, UR10 ;  /* 0x0000000a00067c82 */ /* 0x000fe20008000000 */
[----:B------:R-:W-:Y:S01]  /*22b0*/  UIADD3 UR12, UR10, 0x80, URZ ;  /* 0x000000800a0c7890 */ /* 0x000fe2000fffe03f */
[----:B------:R-:W-:Y:S01]  /*22c0*/  HGMMA.64x16x16.F32 R56, gdesc[UR4], R56, gsb0 ;  /* 0x00200000043879f0 */ /* 0x000fe20008000838 */
[----:B------:R-:W-:Y:S01]  /*22d0*/  UMOV UR7, 0x80000020 ;  /* 0x8000002000077882 */ /* 0x000fe20000000000 */
[----:B------:R-:W-:Y:S01]  /*22e0*/  UMOV UR6, UR11 ;  /* 0x0000000b00067c82 */ /* 0x000fe20008000000 */
[----:B------:R-:W-:-:S02]  /*22f0*/  UIADD3 UR13, UR10, 0xc0, URZ ;  /* 0x000000c00a0d7890 */ /* 0x000fc4000fffe03f */
[----:B------:R-:W-:Y:S01]  /*2300*/  UIADD3 UR11, UR10, 0x100, URZ ;  /* 0x000001000a0b7890 */ /* 0x000fe2000fffe03f */
[----:B------:R-:W-:Y:S02]  /*2310*/  WARPGROUP.DEPBAR.LE gsb0, 0x0 ;  /* 0x00008000000079c5 */ /* 0x000fe40000010000 */
[----:B------:R-:W-:-:S06]  /*2320*/  WARPGROUP.ARRIVE ;  /* 0x00000000000079c5 */ /* 0x000fcc0000000000 */
[----:B------:R-:W-:Y:S01]  /*2330*/  HGMMA.64x16x16.F32 R48, gdesc[UR4], R48, gsb0 ;  /* 0x00200000043079f0 */ /* 0x000fe20008000830 */
[----:B------:R-:W-:Y:S01]  /*2340*/  UMOV UR6, UR12 ;  /* 0x0000000c00067c82 */ /* 0x000fe20008000000 */
[----:B------:R-:W-:Y:S01]  /*2350*/  UMOV UR7, 0x80000020 ;  /* 0x8000002000077882 */ /* 0x000fe20000000000 */
        /* <DEDUP_REMOVED lines=46> */
[----:B------:R-:W-:Y:S01]  /*2640*/  BPT.TRAP 0x1 ;  /* 0x000000040000795c */ /* 0x000fe20000300000 */
.L_x_31:
[----:B------:R-:W-:-:S13]  /*2650*/  ISETP.NE.AND P1, PT, R64, RZ, PT ;  /* 0x000000ff4000720c */ /* 0x000fda0003f25270 */
[----:B01----:R-:W-:-:S05]  /*2660*/  @P1 LEA R4, R3, UR41, 0x3 ;  /* 0x0000002903041c11 */ /* 0x003fca000f8e18ff */
[----:B------:R-:W-:-:S05]  /*2670*/  @P1 VIADD R4, R4, 0xc8 ;  /* 0x000000c804041836 */ /* 0x000fca0000000000 */
[----:B------:R-:W-:-:S04]  /*2680*/  @P1 PRMT R4, R65, 0x654, R4 ;  /* 0x0000065441041816 */ /* 0x000fc80000000004 */
[----:B------:R0:W-:Y:S01]  /*2690*/  @P1 SYNCS.ARRIVE.TRANS64.RED.A1T0 RZ, [R4+URZ], RZ ;  /* 0x000000ff04ff19a7 */ /* 0x0001e2000810043f */
[----:B------:R-:W-:-:S13]  /*26a0*/  ISETP.GT.U32.AND P1, PT, R23, 0x1, PT ;  /* 0x000000011700780c */ /* 0x000fda0003f24070 */
[----:B0-----:R-:W-:Y:S05]  /*26b0*/  @P1 BRA `(.L_x_32) ;  /* 0x0000000000041947 */ /* 0x001fea0003800000 */
[----:B------:R-:W-:Y:S01]  /*26c0*/  BPT.TRAP 0x1 ;  /* 0x000000040000795c */ /* 0x000fe20000300000 */
.L_x_32:
[----:B------:R-:W-:Y:S01]  /*26d0*/  UIADD3 UR8, UR8, 0x1, URZ ;  /* 0x0000000108087890 */ /* 0x000fe2000fffe03f */
[C---:B------:R-:W-:Y:S01]  /*26e0*/  ISETP.GT.AND P2, PT, R0.reuse, 0x1, PT ;  /* 0x000000010000780c */ /* 0x040fe20003f44270 */
[----:B------:R-:W-:Y:S02]  /*26f0*/  VIADD R3, R3, 0x1 ;  /* 0x0000000103037836 */ /* 0x000fe40000000000 */
[----:B------:R-:W-:Y:S01]  /*2700*/  UISETP.NE.AND UP0, UPT, UR8, 0x19, UPT ;  /* 0x000000190800788c */ /* 0x000fe2000bf05270 */
[----:B------:R-:W-:Y:S02]  /*2710*/  VIADD R0, R0, 0xffffffff ;  /* 0xffffffff00007836 */ /* 0x000fe40000000000 */
[C---:B------:R-:W-:Y:S01]  /*2720*/  ISETP.NE.AND P1, PT, R3.reuse, 0x19, PT ;  /* 0x000000190300780c */ /* 0x040fe20003f25270 */
[----:B------:R-:W-:Y:S02]  /*2730*/  USEL UR4, URZ, 0x1, UP0 ;  /* 0x000000013f047887 */ /* 0x000fe40008000000 */
[----:B------:R-:W-:Y:S01]  /*2740*/  USEL UR8, UR8, URZ, UP0 ;  /* 0x0000003f08087287 */ /* 0x000fe20008000000 */
[----:B------:R-:W-:-:S03]  /*2750*/  SEL R3, R3, RZ, P1 ;  /* 0x000000ff03037207 */ /* 0x000fc60000800000 */
[----:B------:R-:W-:Y:S01]  /*2760*/  LOP3.LUT R6, R6, UR4, RZ, 0x3c, !PT ;  /* 0x0000000406067c12 */ /* 0x000fe2000f8e3cff */
[----:B------:R-:W-:Y:S07]  /*2770*/  @P2 BRA `(.L_x_33) ;  /* 0xfffffff800842947 */ /* 0x000fee000383ffff */
.L_x_26:
[----:B------:R-:W0:Y:S01]  /*2780*/  LDC R0, c[0x0][0x28c] ;  /* 0x0000a300ff007b82 */ /* 0x000e220000000800 */
[----:B------:R-:W-:-:S04]  /*2790*/  IMAD.U32 R3, RZ, RZ, UR49 ;  /* 0x00000031ff037e24 */ /* 0x000fc8000f8e00ff */
[----:B------:R1:W-:Y:S01]  /*27a0*/  SYNCS.ARRIVE.TRANS64.A1T0 RZ, [R3+UR48], RZ ;  /* 0x000000ff03ff79a7 */ /* 0x0003e20008100030 */
[----:B0-----:R-:W-:-:S13]  /*27b0*/  ISETP.GE.AND P1, PT, R0, 0x1, PT ;  /* 0x000000010000780c */ /* 0x001fda0003f26270 */
[----:B-1----:R-:W-:Y:S05]  /*27c0*/  @!P1 BRA `(.L_x_34) ;  /* 0x0000000000449947 */ /* 0x002fea0003800000 */
[----:B------:R-:W-:Y:S05]  /*27d0*/  @!P0 BRA `(.L_x_35) ;  /* 0x0000000000048947 */ /* 0x000fea0003800000 */
[----:B------:R-:W-:Y:S01]  /*27e0*/  BPT.TRAP 0x1 ;  /* 0x000000040000795c */ /* 0x000fe20000300000 */
.L_x_35:
[----:B------:R-:W-:-:S13]  /*27f0*/  ISETP.NE.AND P0, PT, R64, RZ, PT ;  /* 0x000000ff4000720c */ /* 0x000fda0003f05270 */
[----:B------:R-:W-:-:S05]  /*2800*/  VOTEU.ANY UP0, P0 ;  /* 0x00000000003f7886 */ /* 0x000fca0000000100 */
[----:B------:R-:W-:-:S06]  /*2810*/  @UP0 UIADD3 UR4, UR38, UR42, URZ ;  /* 0x0000002a26040290 */ /* 0x000fcc000fffe03f */
[----:B------:R-:W-:Y:S02]  /*2820*/  IMAD.U32 R4, RZ, RZ, UR4 ;  /* 0x00000004ff047e24 */ /* 0x000fe4000f8e00ff */
[----:B------:R-:W-:Y:S02]  /*2830*/  IMAD.U32 R3, RZ, RZ, UR4 ;  /* 0x00000004ff037e24 */ /* 0x000fe4000f8e00ff */
[----:B------:R-:W-:-:S05]  /*2840*/  @P0 IMAD.WIDE.U32 R4, R4, 0x51eb851f, RZ ;  /* 0x51eb851f04040825 */ /* 0x000fca00078e00ff */
[----:B------:R-:W-:-:S05]  /*2850*/  @P0 SHF.R.U32.HI R0, RZ, 0x3, R5 ;  /* 0x00000003ff000819 */ /* 0x000fca0000011605 */
[----:B------:R-:W-:-:S05]  /*2860*/  @P0 IMAD R0, R0, -0x19, R3 ;  /* 0xffffffe700000824 */ /* 0x000fca00078e0203 */
[----:B------:R-:W-:-:S05]  /*2870*/  @P0 LEA R0, R0, UR41, 0x3 ;  /* 0x0000002900000c11 */ /* 0x000fca000f8e18ff */
[----:B------:R-:W-:-:S05]  /*2880*/  @P0 VIADD R0, R0, 0xc8 ;  /* 0x000000c800000836 */ /* 0x000fca0000000000 */
[----:B------:R-:W-:-:S04]  /*2890*/  @P0 PRMT R0, R65, 0x654, R0 ;  /* 0x0000065441000816 */ /* 0x000fc80000000000 */
[----:B------:R0:W-:Y:S01]  /*28a0*/  @P0 SYNCS.ARRIVE.TRANS64.RED.A1T0 RZ, [R0+URZ], RZ ;  /* 0x000000ff00ff09a7 */ /* 0x0001e2000810043f */
[----:B------:R-:W-:-:S13]  /*28b0*/  ISETP.GT.U32.AND P0, PT, R23, 0x1, PT ;  /* 0x000000011700780c */ /* 0x000fda0003f04070 */
[----:B0-----:R-:W-:Y:S05]  /*28c0*/  @P0 BRA `(.L_x_34) ;  /* 0x0000000000040947 */ /* 0x001fea0003800000 */
[----:B------:R-:W-:Y:S01]  /*28d0*/  BPT.TRAP 0x1 ;  /* 0x000000040000795c */ /* 0x000fe20000300000 */
.L_x_34:
[----:B------:R-:W-:Y:S01]  /*28e0*/  SHF.L.U32 R0, R82, 0x1f, RZ ;  /* 0x0000001f52007819 */ /* 0x000fe200000006ff */
[----:B------:R-:W-:Y:S01]  /*28f0*/  UIADD3 UR38, UR38, UR47, URZ ;  /* 0x0000002f26267290 */ /* 0x000fe2000fffe03f */
[----:B------:R-:W-:Y:S01]  /*2900*/  SHF.R.S32.HI R11, RZ, 0x1f, R19 ;  /* 0x0000001fff0b7819 */ /* 0x000fe20000011413 */
[----:B------:R-:W-:Y:S01]  /*2910*/  UISETP.GE.U32.AND UP1, UPT, UR47, 0x19, UPT ;  /* 0x000000192f00788c */ /* 0x000fe2000bf26070 */
[----:B------:R-:W0:Y:S01]  /*2920*/  SYNCS.PHASECHK.TRANS64.TRYWAIT P0, [UR43+0x8], R0 ;  /* 0x00000800ff0075a7 */ /* 0x000e22000800016b */
[----:B------:R-:W-:Y:S02]  /*2930*/  UISETP.GT.U32.AND UP0, UPT, UR38, 0x18, UPT ;  /* 0x000000182600788c */ /* 0x000fe4000bf04070 */
[----:B------:R-:W-:Y:S02]  /*2940*/  UIMAD.WIDE.U32 UR4, UR38, 0x51eb851f, URZ ;  /* 0x51eb851f260478a5 */ /* 0x000fe4000f8e003f */
[----:B------:R-:W-:Y:S02]  /*2950*/  UISETP.LT.U32.AND UP0, UPT, UR47, 0x19, UP0 ;  /* 0x000000192f00788c */ /* 0x000fe40008701070 */
[----:B------:R-:W-:-:S02]  /*2960*/  USHF.R.U32.HI UR4, URZ, 0x3, UR5 ;  /* 0x000000033f047899 */ /* 0x000fc40008011605 */
[----:B------:R-:W-:Y:S02]  /*2970*/  USEL UR6, URZ, 0x1, !UP0 ;  /* 0x000000013f067887 */ /* 0x000fe4000c000000 */
[----:B------:R-:W-:Y:S02]  /*2980*/  UIMAD UR38, UR4, -0x19, UR38 ;  /* 0xffffffe7042678a4 */ /* 0x000fe4000f8e0226 */
[----:B------:R-:W-:-:S04]  /*2990*/  ULOP3.LUT UR39, UR39, UR6, URZ, 0x3c, !UPT ;  /* 0x0000000627277292 */ /* 0x000fc8000f8e3c3f */
[----:B------:R-:W-:Y:S01]  /*29a0*/  @UP1 ULOP3.LUT UR39, UR39, 0x1, UR4, 0x78, !UPT ;  /* 0x0000000127271892 */ /* 0x000fe2000f8e7804 */
[----:B0-----:R-:W-:Y:S11]  /*29b0*/  @!P0 BRA `(.L_x_36) ;  /* 0x0000004c004c8947 */ /* 0x001ff60003800000 */
.L_x_163:
[----:B------:R-:W-:Y:S01]  /*29c0*/  IMAD.SHL.U32 R7, R22, 0x40, RZ ;  /* 0x0000004016077824 */ /* 0x000fe200078e00ff */
[----:B------:R-:W-:Y:S01]  /*29d0*/  ULDC UR6, c[0x0][0x284] ;  /* 0x0000a10000067ab9 */ /* 0x000fe20000000800 */
[----:B------:R-:W-:Y:S01]  /*29e0*/  IMAD R12, R18, 0x50, RZ ;  /* 0x00000050120c7824 */ /* 0x000fe200078e02ff */
[----:B------:R-:W-:Y:S01]  /*29f0*/  ULDC.64 UR4, c[0x0][0x5d0] ;  /* 0x0001740000047ab9 */ /* 0x000fe20000000a00 */
[----:B------:R-:W-:Y:S01]  /*2a00*/  IMAD.WIDE R20, R22, 0x40, R68 ;  /* 0x0000004016147825 */ /* 0x000fe200078e0244 */
[----:B------:R-:W-:Y:S01]  /*2a10*/  ISETP.GE.AND P0, PT, R7, UR6, PT ;  /* 0x0000000607007c0c */ /* 0x000fe2000bf06270 */
[----:B------:R-:W-:Y:S01]  /*2a20*/  ULDC UR6, c[0x0][0x288] ;  /* 0x0000a20000067ab9 */ /* 0x000fe20000000800 */
[----:B------:R-:W-:Y:S01]  /*2a30*/  SHF.R.S32.HI R13, RZ, 0x1f, R12 ;  /* 0x0000001fff0d7819 */ /* 0x000fe2000001140c */
[----:B0-----:R-:W-:Y:S01]  /*2a40*/  IMAD R0, R11, UR4, RZ ;  /* 0x000000040b007c24 */ /* 0x001fe2000f8e02ff */
[----:B------:R-:W-:Y:S01]  /*2a50*/  ISETP.GE.OR P0, PT, R12, UR6, P0 ;  /* 0x000000060c007c0c */ /* 0x000fe20008706670 */
[----:B------:R-:W-:-:S04]  /*2a60*/  IMAD.WIDE.U32 R4, R19, UR4, R70 ;  /* 0x0000000413047c25 */ /* 0x000fc8000f8e0046 */
[----:B------:R-:W-:Y:S01]  /*2a70*/  IMAD R3, R19, UR5, R0 ;  /* 0x0000000513037c24 */ /* 0x000fe2000f8e0200 */
[----:B------:R-:W-:Y:S01]  /*2a80*/  IADD3 R4, P1, R12, R4, RZ ;  /* 0x000000040c047210 */ /* 0x000fe20007f3e0ff */
[----:B------:R-:W-:Y:S02]  /*2a90*/  ULDC.64 UR4, c[0x0][0x5c8] ;  /* 0x0001720000047ab9 */ /* 0x000fe40000000a00 */
[----:B------:R-:W-:Y:S01]  /*2aa0*/  IMAD R9, R21, UR4, RZ ;  /* 0x0000000415097c24 */ /* 0x000fe2000f8e02ff */
[----:B------:R-:W-:-:S03]  /*2ab0*/  IADD3.X R5, R13, R5, R3, P1, !PT ;  /* 0x000000050d057210 */ /* 0x000fc60000ffe403 */
[C---:B------:R-:W-:Y:S02]  /*2ac0*/  IMAD R9, R20.reuse, UR5, R9 ;  /* 0x0000000514097c24 */ /* 0x040fe4000f8e0209 */
[----:B------:R-:W-:Y:S01]  /*2ad0*/  IMAD.WIDE.U32 R80, R20, UR4, R4 ;  /* 0x0000000414507c25 */ /* 0x000fe2000f8e0004 */
[----:B------:R-:W-:Y:S06]  /*2ae0*/  @P0 BRA `(.L_x_37) ;  /* 0x0000002800340947 */ /* 0x000fec0003800000 */
[----:B-----5:R-:W-:Y:S01]  /*2af0*/  FSETP.NEU.AND P0, PT, R67, RZ, PT ;  /* 0x000000ff4300720b */ /* 0x020fe20003f0d000 */
[----:B------:R-:W-:Y:S01]  /*2b00*/  IMAD.IADD R3, R75, 0x1, -R12 ;  /* 0x000000014b037824 */ /* 0x000fe200078e0a0c */
[----:B------:R-:W-:Y:S01]  /*2b10*/  BSSY B0, `(.L_x_37) ;  /* 0x000028a000007945 */ /* 0x000fe20003800000 */
[----:B------:R-:W-:Y:S02]  /*2b20*/  IMAD.IADD R0, R78, 0x1, -R7 ;  /* 0x000000014e007824 */ /* 0x000fe400078e0a07 */
[----:B------:R-:W-:Y:S01]  /*2b30*/  IMAD.IADD R7, R81, 0x1, R9 ;  /* 0x0000000151077824 */ /* 0x000fe200078e0209 */
[----:B------:R-:W-:-:S04]  /*2b40*/  ISETP.GT.AND P1, PT, R3, RZ, PT ;  /* 0x000000ff0300720c */ /* 0x000fc80003f24270 */
[----:B------:R-:W-:-:S03]  /*2b50*/  ISETP.GT.AND P2, PT, R0, RZ, P1 ;  /* 0x000000ff0000720c */ /* 0x000fc60000f44270 */
[----:B------:R-:W-:Y:S10]  /*2b60*/  @!P0 BRA `(.L_x_38) ;  /* 0x0000001c00288947 */ /* 0x000ff40003800000 */
[----:B------:R-:W0:Y:S01]  /*2b70*/  LDC.64 R84, c[0x0][0x5b8] ;  /* 0x00016e00ff547b82 */ /* 0x000e220000000a00 */
[----:B------:R-:W-:-:S07]  /*2b80*/  ULDC.64 UR4, c[0x0][0x5c0] ;  /* 0x0001700000047ab9 */ /* 0x000fce0000000a00 */
[----:B------:R-:W1:Y:S08]  /*2b90*/  LDC.64 R86, c[0x0][0x5b0] ;  /* 0x00016c00ff567b82 */ /* 0x000e700000000a00 */
[----:B------:R-:W2:Y:S01]  /*2ba0*/  LDC.64 R88, c[0x0][0x5a8] ;  /* 0x00016a00ff587b82 */ /* 0x000ea20000000a00 */
[-C--:B0-----:R-:W-:Y:S02]  /*2bb0*/  IMAD R6, R11, R84.reuse, RZ ;  /* 0x000000540b067224 */ /* 0x081fe400078e02ff */
[----:B------:R-:W-:-:S04]  /*2bc0*/  IMAD.WIDE.U32 R4, R19, R84, R70 ;  /* 0x0000005413047225 */ /* 0x000fc800078e0046 */
[----:B------:R-:W-:Y:S01]  /*2bd0*/  IMAD R81, R19, R85, R6 ;  /* 0x0000005513517224 */ /* 0x000fe200078e0206 */
[----:B------:R-:W-:Y:S01]  /*2be0*/  IADD3 R8, P0, R12, R4, RZ ;  /* 0x000000040c087210 */ /* 0x000fe20007f1e0ff */
[----:B-1----:R-:W-:-:S03]  /*2bf0*/  IMAD R4, R21, R86, RZ ;  /* 0x0000005615047224 */ /* 0x002fc600078e02ff */
[----:B------:R-:W-:Y:S01]  /*2c00*/  IADD3.X R9, R13, R5, R81, P0, !PT ;  /* 0x000000050d097210 */ /* 0x000fe200007fe451 */
[C---:B------:R-:W-:Y:S02]  /*2c10*/  IMAD R83, R20.reuse, R87, R4 ;  /* 0x0000005714537224 */ /* 0x040fe400078e0204 */
[----:B------:R-:W-:-:S04]  /*2c20*/  IMAD.WIDE.U32 R4, R20, R86, R8 ;  /* 0x0000005614047225 */ /* 0x000fc800078e0008 */
[----:B------:R-:W-:Y:S01]  /*2c30*/  IMAD.IADD R5, R5, 0x1, R83 ;  /* 0x0000000105057824 */ /* 0x000fe200078e0253 */
[----:B--2---:R-:W-:-:S04]  /*2c40*/  LEA R10, P0, R4, R88, 0x1 ;  /* 0x00000058040a7211 */ /* 0x004fc800078008ff */
[----:B------:R-:W-:-:S05]  /*2c50*/  LEA.HI.X R11, R4, R89, R5, 0x1, P0 ;  /* 0x00000059040b7211 */ /* 0x000fca00000f0c05 */
[----:B------:R-:W2:Y:S01]  /*2c60*/  @P2 LDG.E.LTC128B.U16 R18, desc[UR36][R10.64] ;  /* 0x000000240a122981 */ /* 0x000ea2000c1e1520 */
[----:B------:R-:W-:Y:S01]  /*2c70*/  IMAD.WIDE.U32 R4, R20, R86, R12 ;  /* 0x0000005614047225 */ /* 0x000fe200078e000c */
[----:B------:R-:W-:Y:S02]  /*2c80*/  BSSY B1, `(.L_x_39) ;  /* 0x0000015000017945 */ /* 0x000fe40003800000 */
[----:B------:R-:W-:-:S04]  /*2c90*/  IADD3 R14, P0, R70, R4, RZ ;  /* 0x00000004460e7210 */ /* 0x000fc80007f1e0ff */
[----:B------:R-:W-:Y:S02]  /*2ca0*/  IADD3.X R15, R71, R83, R5, P0, !PT ;  /* 0x00000053470f7210 */ /* 0x000fe400007fe405 */
[----:B------:R-:W-:Y:S01]  /*2cb0*/  LEA R6, P0, R80, UR4, 0x1 ;  /* 0x0000000450067c11 */ /* 0x000fe2000f8008ff */
[----:B------:R-:W-:-:S03]  /*2cc0*/  IMAD.WIDE.U32 R14, R19, R84, R14 ;  /* 0x00000054130e7225 */ /* 0x000fc600078e000e */
[----:B------:R-:W-:Y:S02]  /*2cd0*/  LEA.HI.X R7, R80, UR5, R7, 0x1, P0 ;  /* 0x0000000550077c11 */ /* 0x000fe400080f0c07 */
[----:B------:R-:W-:-:S04]  /*2ce0*/  ISETP.GT.AND P0, PT, R3, 0x1, PT ;  /* 0x000000010300780c */ /* 0x000fc80003f04270 */
[----:B------:R-:W-:Y:S01]  /*2cf0*/  ISETP.GT.AND P3, PT, R0, RZ, P0 ;  /* 0x000000ff0000720c */ /* 0x000fe20000764270 */
[----:B--2---:R-:W-:-:S05]  /*2d00*/  HADD2.F32 R4, -RZ, R18.H0_H0 ;  /* 0x20000012ff047230 */ /* 0x004fca0000004100 */
[----:B------:R-:W-:Y:S01]  /*2d10*/  FMUL R5, R4, R67 ;  /* 0x0000004304057220 */ /* 0x000fe20000400000 */
[----:B------:R-:W-:-:S03]  /*2d20*/  LEA R4, P4, R14, R88, 0x1 ;  /* 0x000000580e047211 */ /* 0x000fc600078808ff */
[----:B------:R-:W-:-:S05]  /*2d30*/  FFMA R5, R56, R66, R5 ;  /* 0x0000004238057223 */ /* 0x000fca0000000005 */
[----:B------:R-:W-:Y:S01]  /*2d40*/  F2FP.F16.F32.PACK_AB R10, RZ, R5 ;  /* 0x00000005ff0a723e */ /* 0x000fe200000000ff */
[----:B------:R-:W-:-:S03]  /*2d50*/  IMAD.IADD R5, R81, 0x1, R15 ;  /* 0x0000000151057824 */ /* 0x000fc600078e020f */
[----:B------:R-:W-:Y:S01]  /*2d60*/  PRMT R11, R10, 0x7610, R11 ;  /* 0x000076100a0b7816 */ /* 0x000fe2000000000b */
[----:B------:R-:W-:Y:S01]  /*2d70*/  IMAD.SHL.U32 R10, R86, 0x8, RZ ;  /* 0x00000008560a7824 */ /* 0x000fe200078e00ff */
[----:B------:R-:W-:-:S03]  /*2d80*/  LEA.HI.X R5, R14, R89, R5, 0x1, P4 ;  /* 0x000000590e057211 */ /* 0x000fc600020f0c05 */
[----:B------:R0:W-:Y:S02]  /*2d90*/  @P2 STG.E.U16 desc[UR36][R6.64], R11 ;  /* 0x0000000b06002986 */ /* 0x0001e4000c101524 */
[----:B0-----:R-:W-:Y:S01]  /*2da0*/  SHF.L.U64.HI R11, R86, 0x3, R87 ;  /* 0x00000003560b7819 */ /* 0x001fe20000010257 */
[----:B------:R-:W-:Y:S06]  /*2db0*/  @!P3 BRA `(.L_x_40) ;  /* 0x000000000004b947 */ /* 0x000fec0003800000 */
[----:B------:R0:W5:Y:S02]  /*2dc0*/  LDG.E.LTC128B.U16 R18, desc[UR36][R4.64+0x2] ;  /* 0x0000022404127981 */ /* 0x000164000c1e1520 */
.L_x_40:
[----:B------:R-:W-:Y:S05]  /*2dd0*/  BSYNC B1 ;  /* 0x0000000000017941 */ /* 0x000fea0003800000 */
.L_x_39:
[----:B-----5:R-:W-:Y:S01]  /*2de0*/  HADD2.F32 R14, -RZ, R18.H0_H0 ;  /* 0x20000012ff0e7230 */ /* 0x020fe20000004100 */
[----:B------:R-:W-:Y:S01]  /*2df0*/  ISETP.GT.AND P1, PT, R0, 0x8, P1 ;  /* 0x000000080000780c */ /* 0x000fe20000f24270 */
[----:B------:R-:W-:-:S04]  /*2e00*/  IMAD.WIDE.U32 R10, R20, R86, R10 ;  /* 0x00000056140a7225 */ /* 0x000fc800078e000a */
[----:B------:R-:W-:Y:S01]  /*2e10*/  FMUL R14, R14, R67 ;  /* 0x000000430e0e7220 */ /* 0x000fe20000400000 */
[----:B------:R-:W-:Y:S01]  /*2e20*/  IMAD.IADD R83, R83, 0x1, R11 ;  /* 0x0000000153537824 */ /* 0x000fe200078e020b */
[----:B------:R-:W-:Y:S02]  /*2e30*/  IADD3 R8, P2, R8, R10, RZ ;  /* 0x0000000a08087210 */ /* 0x000fe40007f5e0ff */
[----:B------:R-:W-:-:S03]  /*2e40*/  FFMA R57, R57, R66, R14 ;  /* 0x0000004239397223 */ /* 0x000fc6000000000e */
[----:B------:R-:W-:Y:S01]  /*2e50*/  IMAD.X R9, R83, 0x1, R9, P2 ;  /* 0x0000000153097824 */ /* 0x000fe200010e0609 */
[C---:B------:R-:W-:Y:S02]  /*2e60*/  LEA R14, P2, R8.reuse, R88, 0x1 ;  /* 0x00000058080e7211 */ /* 0x040fe400078408ff */
[----:B------:R-:W-:Y:S02]  /*2e70*/  F2FP.F16.F32.PACK_AB R57, RZ, R57 ;  /* 0x00000039ff39723e */ /* 0x000fe400000000ff */
[----:B------:R-:W-:-:S03]  /*2e80*/  LEA.HI.X R15, R8, R89, R9, 0x1, P2 ;  /* 0x00000059080f7211 */ /* 0x000fc600010f0c09 */
[----:B------:R1:W-:Y:S04]  /*2e90*/  @P3 STG.E.U16 desc[UR36][R6.64+0x2], R57 ;  /* 0x0000023906003986 */ /* 0x0003e8000c101524 */
[----:B------:R-:W2:Y:S01]  /*2ea0*/  @P1 LDG.E.LTC128B.U16 R18, desc[UR36][R14.64] ;  /* 0x000000240e121981 */ /* 0x000ea2000c1e1520 */
[----:B------:R-:W-:Y:S01]  /*2eb0*/  IADD3 R12, P2, P3, R70, R10, R12 ;  /* 0x0000000a460c7210 */ /* 0x000fe20007b5e00c */
[----:B------:R-:W-:Y:S01]  /*2ec0*/  BSSY B1, `(.L_x_41) ;  /* 0x0000011000017945 */ /* 0x000fe20003800000 */
[C---:B------:R-:W-:Y:S02]  /*2ed0*/  SHF.L.U64.HI R11, R74.reuse, 0x1, R73 ;  /* 0x000000014a0b7819 */ /* 0x040fe40000010249 */
[----:B------:R-:W-:Y:S02]  /*2ee0*/  IADD3.X R13, R71, R83, R13, P2, P3 ;  /* 0x00000053470d7210 */ /* 0x000fe400017e640d */
[----:B------:R-:W-:-:S02]  /*2ef0*/  LEA R10, P2, R74, R6, 0x1 ;  /* 0x000000064a0a7211 */ /* 0x000fc400078408ff */
[----:B------:R-:W-:Y:S01]  /*2f00*/  ISETP.GT.AND P0, PT, R0, 0x8, P0 ;  /* 0x000000080000780c */ /* 0x000fe20000704270 */
[----:B------:R-:W-:-:S04]  /*2f10*/  IMAD.WIDE.U32 R12, R19, R84, R12 ;  /* 0x00000054130c7225 */ /* 0x000fc800078e000c */
[----:B------:R-:W-:Y:S02]  /*2f20*/  IMAD.X R11, R11, 0x1, R7, P2 ;  /* 0x000000010b0b7824 */ /* 0x000fe400010e0607 */
[----:B------:R-:W-:Y:S02]  /*2f30*/  IMAD.IADD R13, R81, 0x1, R13 ;  /* 0x00000001510d7824 */ /* 0x000fe400078e020d */
[----:B--2---:R-:W-:-:S05]  /*2f40*/  HADD2.F32 R8, -RZ, R18.H0_H0 ;  /* 0x20000012ff087230 */ /* 0x004fca0000004100 */
[----:B------:R-:W-:Y:S01]  /*2f50*/  FMUL R9, R8, R67 ;  /* 0x0000004308097220 */ /* 0x000fe20000400000 */
[----:B------:R-:W-:-:S03]  /*2f60*/  LEA R8, P3, R12, R88, 0x1 ;  /* 0x000000580c087211 */ /* 0x000fc600078608ff */
[----:B------:R-:W-:-:S05]  /*2f70*/  FFMA R9, R58, R66, R9 ;  /* 0x000000423a097223 */ /* 0x000fca0000000009 */
[----:B------:R-:W-:Y:S02]  /*2f80*/  F2FP.F16.F32.PACK_AB R14, RZ, R9 ;  /* 0x00000009ff0e723e */ /* 0x000fe400000000ff */
[----:B------:R-:W-:-:S03]  /*2f90*/  LEA.HI.X R9, R12, R89, R13, 0x1, P3 ;  /* 0x000000590c097211 */ /* 0x000fc600018f0c0d */
[----:B------:R1:W-:Y:S01]  /*2fa0*/  @P1 STG.E.U16 desc[UR36][R10.64], R14 ;  /* 0x0000000e0a001986 */ /* 0x0003e2000c101524 */
[----:B------:R-:W-:Y:S05]  /*2fb0*/  @!P0 BRA `(.L_x_42) ;  /* 0x0000000000048947 */ /* 0x000fea0003800000 */
[----:B------:R2:W5:Y:S02]  /*2fc0*/  LDG.E.LTC128B.U16 R18, desc[UR36][R8.64+0x2] ;  /* 0x0000022408127981 */ /* 0x000564000c1e1520 */
.L_x_42:
[----:B------:R-:W-:Y:S05]  /*2fd0*/  BSYNC B1 ;  /* 0x0000000000017941 */ /* 0x000fea0003800000 */
.L_x_41:
[----:B-----5:R-:W-:Y:S01]  /*2fe0*/  HADD2.F32 R12, -RZ, R18.H0_H0 ;  /* 0x20000012ff0c7230 */ /* 0x020fe20000004100 */
[----:B------:R-:W-:Y:S01]  /*2ff0*/  ISETP.GT.AND P1, PT, R3, 0x8, PT ;  /* 0x000000080300780c */ /* 0x000fe20003f24270 */
[----:B------:R-:W-:Y:S03]  /*3000*/  BSSY B1, `(.L_x_43) ;  /* 0x0000008000017945 */ /* 0x000fe60003800000 */
[----:B------:R-:W-:Y:S01]  /*3010*/  FMUL R12, R12, R67 ;  /* 0x000000430c0c7220 */ /* 0x000fe20000400000 */
[----:B------:R-:W-:-:S03]  /*3020*/  ISETP.GT.AND P2, PT, R0, RZ, P1 ;  /* 0x000000ff0000720c */ /* 0x000fc60000f44270 */
[----:B------:R-:W-:-:S05]  /*3030*/  FFMA R12, R59, R66, R12 ;  /* 0x000000423b0c7223 */ /* 0x000fca000000000c */
[----:B------:R-:W-:-:S05]  /*3040*/  F2FP.F16.F32.PACK_AB R12, RZ, R12 ;  /* 0x0000000cff0c723e */ /* 0x000fca00000000ff */
[----:B------:R3:W-:Y:S01]  /*3050*/  @P0 STG.E.U16 desc[UR36][R10.64+0x2], R12 ;  /* 0x0000020c0a000986 */ /* 0x0007e2000c101524 */
[----:B------:R-:W-:Y:S05]  /*3060*/  @!P2 BRA `(.L_x_44) ;  /* 0x000000000004a947 */ /* 0x000fea0003800000 */
[----:B------:R4:W5:Y:S02]  /*3070*/  LDG.E.LTC128B.U16 R18, desc[UR36][R4.64+0x10] ;  /* 0x0000102404127981 */ /* 0x000964000c1e1520 */
.L_x_44:
[----:B------:R-:W-:Y:S05]  /*3080*/  BSYNC B1 ;  /* 0x0000000000017941 */ /* 0x000fea0003800000 */
.L_x_43:
[----:B---3-5:R-:W-:Y:S01]  /*3090*/  HADD2.F32 R12, -RZ, R18.H0_H0 ;  /* 0x20000012ff0c7230 */ /* 0x028fe20000004100 */
        /* <DEDUP_REMOVED lines=9> */
.L_x_46:
[----:B------:R-:W-:Y:S05]  /*3130*/  BSYNC B1 ;  /* 0x0000000000017941 */ /* 0x000fea0003800000 */
.L_x_45:
[----:B-----5:R-:W-:Y:S01]  /*3140*/  HADD2.F32 R12, -RZ, R18.H0_H0 ;  /* 0x20000012ff0c7230 */ /* 0x020fe20000004100 */
[----:B------:R-:W-:Y:S01]  /*3150*/  ISETP.GT.AND P1, PT, R0, 0x8, P1 ;  /* 0x000000080000780c */ /* 0x000fe20000f24270 */
[----:B------:R-:W-:Y:S03]  /*3160*/  BSSY B1, `(.L_x_47) ;  /* 0x0000007000017945 */ /* 0x000fe60003800000 */
[----:B------:R-:W-:-:S04]  /*3170*/  FMUL R12, R12, R67 ;  /* 0x000000430c0c7220 */ /* 0x000fc80000400000 */
[----:B------:R-:W-:-:S05]  /*3180*/  FFMA R12, R61, R66, R12 ;  /* 0x000000423d0c7223 */ /* 0x000fca000000000c */
[----:B------:R-:W-:-:S05]  /*3190*/  F2FP.F16.F32.PACK_AB R12, RZ, R12 ;  /* 0x0000000cff0c723e */ /* 0x000fca00000000ff */
[----:B------:R0:W-:Y:S01]  /*31a0*/  @P3 STG.E.U16 desc[UR36][R6.64+0x12], R12 ;  /* 0x0000120c06003986 */ /* 0x0001e2000c101524 */
[----:B------:R-:W-:Y:S05]  /*31b0*/  @!P1 BRA `(.L_x_48) ;  /* 0x0000000000049947 */ /* 0x000fea0003800000 */
[----:B------:R0:W5:Y:S02]  /*31c0*/  LDG.E.LTC128B.U16 R18, desc[UR36][R8.64+0x10] ;  /* 0x0000102408127981 */ /* 0x000164000c1e1520 */
.L_x_48:
[----:B------:R-:W-:Y:S05]  /*31d0*/  BSYNC B1 ;  /* 0x0000000000017941 */ /* 0x000fea0003800000 */
.L_x_47:
[----:B0----5:R-:W-:Y:S01]  /*31e0*/  HADD2.F32 R12, -RZ, R18.H0_H0 ;  /* 0x20000012ff0c7230 */ /* 0x021fe20000004100 */
[----:B------:R-:W-:Y:S01]  /*31f0*/  ISETP.GT.AND P0, PT, R0, 0x8, P0 ;  /* 0x000000080000780c */ /* 0x000fe20000704270 */
[----:B------:R-:W-:Y:S03]  /*3200*/  BSSY B1, `(.L_x_49) ;  /* 0x0000007000017945 */ /* 0x000fe60003800000 */
[----:B---3--:R-:W-:-:S04]  /*3210*/  FMUL R13, R12, R67 ;  /* 0x000000430c0d7220 */ /* 0x008fc80000400000 */
[----:B------:R-:W-:-:S05]  /*3220*/  FFMA R13, R62, R66, R13 ;  /* 0x000000423e0d7223 */ /* 0x000fca000000000d */
[----:B------:R-:W-:-:S05]  /*3230*/  F2FP.F16.F32.PACK_AB R13, RZ, R13 ;  /* 0x0000000dff0d723e */ /* 0x000fca00000000ff */
[----:B------:R0:W-:Y:S01]  /*3240*/  @P1 STG.E.U16 desc[UR36][R10.64+0x10], R13 ;  /* 0x0000100d0a001986 */ /* 0x0001e2000c101524 */
[----:B------:R-:W-:Y:S05]  /*3250*/  @!P0 BRA `(.L_x_50) ;  /* 0x0000000000048947 */ /* 0x000fea0003800000 */
[----:B------:R3:W5:Y:S02]  /*3260*/  LDG.E.LTC128B.U16 R18, desc[UR36][R8.64+0x12] ;  /* 0x0000122408127981 */ /* 0x000764000c1e1520 */
.L_x_50:
[----:B------:R-:W-:Y:S05]  /*3270*/  BSYNC B1 ;  /* 0x0000000000017941 */ /* 0x000fea0003800000 */
.L_x_49:
        /* <DEDUP_REMOVED lines=10> */
.L_x_52:
[----:B------:R-:W-:Y:S05]  /*3320*/  BSYNC B1 ;  /* 0x0000000000017941 */ /* 0x000fea0003800000 */
.L_x_51:
[----:B0----5:R-:W-:Y:S01]  /*3330*/  HADD2.F32 R12, -RZ, R18.H0_H0 ;  /* 0x20000012ff0c7230 */ /* 0x021fe20000004100 */
        /* <DEDUP_REMOVED lines=9> */
.L_x_54:
[----:B------:R-:W-:Y:S05]  /*33d0*/  BSYNC B1 ;  /* 0x0000000000017941 */ /* 0x000fea0003800000 */
.L_x_53:
        /* <DEDUP_REMOVED lines=9> */
.L_x_56:
[----:B------:R-:W-:Y:S05]  /*3470*/  BSYNC B1 ;  /* 0x0000000000017941 */ /* 0x000fea0003800000 */
.L_x_55:
[----:B0----5:R-:W-:Y:S01]  /*3480*/  HADD2.F32 R12, -RZ, R18.H0_H0 ;  /* 0x20000012ff0c7230 */ /* 0x021fe20000004100 */
        /* <DEDUP_REMOVED lines=8> */
.L_x_58:
[----:B------:R-:W-:Y:S05]  /*3510*/  BSYNC B1 ;  /* 0x0000000000017941 */ /* 0x000fea0003800000 */
.L_x_57:
        /* <DEDUP_REMOVED lines=10> */
.L_x_60:
[----:B------:R-:W-:Y:S05]  /*35c0*/  BSYNC B1 ;  /* 0x0000000000017941 */ /* 0x000fea0003800000 */
.L_x_59:
        /* <DEDUP_REMOVED lines=10> */
.L_x_62:
[----:B------:R-:W-:Y:S05]  /*3670*/  BSYNC B1 ;  /* 0x0000000000017941 */ /* 0x000fea0003800000 */
.L_x_61:
        /* <DEDUP_REMOVED lines=9> */
.L_x_64:
[----:B------:R-:W-:Y:S05]  /*3710*/  BSYNC B1 ;  /* 0x0000000000017941 */ /* 0x000fea0003800000 */
.L_x_63:
        /* <DEDUP_REMOVED lines=9> */
.L_x_66:
[----:B------:R-:W-:Y:S05]  /*37b0*/  BSYNC B1 ;  /* 0x0000000000017941 */ /* 0x000fea0003800000 */
.L_x_65:
        /* <DEDUP_REMOVED lines=10> */
.L_x_68:
[----:B------:R-:W-:Y:S05]  /*3860*/  BSYNC B1 ;  /* 0x0000000000017941 */ /* 0x000fea0003800000 */
.L_x_67:
        /* <DEDUP_REMOVED lines=10> */
.L_x_70:
[----:B------:R-:W-:Y:S05]  /*3910*/  BSYNC B1 ;  /* 0x0000000000017941 */ /* 0x000fea0003800000 */
.L_x_69:
        /* <DEDUP_REMOVED lines=9> */
.L_x_72:
[----:B------:R-:W-:Y:S05]  /*39b0*/  BSYNC B1 ;  /* 0x0000000000017941 */ /* 0x000fea0003800000 */
.L_x_71:
        /* <DEDUP_REMOVED lines=9> */
.L_x_74:
[----:B------:R-:W-:Y:S05]  /*3a50*/  BSYNC B1 ;  /* 0x0000000000017941 */ /* 0x000fea0003800000 */
.L_x_73:
        /* <DEDUP_REMOVED lines=10> */
.L_x_76:
[----:B------:R-:W-:Y:S05]  /*3b00*/  BSYNC B1 ;  /* 0x0000000000017941 */ /* 0x000fea0003800000 */
.L_x_75:
        /* <DEDUP_REMOVED lines=10> */
.L_x_78:
[----:B------:R-:W-:Y:S05]  /*3bb0*/  BSYNC B1 ;  /* 0x0000000000017941 */ /* 0x000fea0003800000 */
.L_x_77:
        /* <DEDUP_REMOVED lines=9> */
.L_x_80:
[----:B------:R-:W-:Y:S05]  /*3c50*/  BSYNC B1 ;  /* 0x0000000000017941 */ /* 0x000fea0003800000 */
.L_x_79:
        /* <DEDUP_REMOVED lines=9> */
.L_x_82:
[----:B------:R-:W-:Y:S05]  /*3cf0*/  BSYNC B1 ;  /* 0x0000000000017941 */ /* 0x000fea0003800000 */
.L_x_81:
        /* <DEDUP_REMOVED lines=10> */
.L_x_84:
[----:B------:R-:W-:Y:S05]  /*3da0*/  BSYNC B1 ;  /* 0x0000000000017941 */ /* 0x000fea0003800000 */
.L_x_83:
        /* <DEDUP_REMOVED lines=10> */
.L_x_86:
[----:B------:R-:W-:Y:S05]  /*3e50*/  BSYNC B1 ;  /* 0x0000000000017941 */ /* 0x000fea0003800000 */
.L_x_85:
        /* <DEDUP_REMOVED lines=9> */
.L_x_88:
[----:B------:R-:W-:Y:S05]  /*3ef0*/  BSYNC B1 ;  /* 0x0000000000017941 */ /* 0x000fea0003800000 */
.L_x_87:
        /* <DEDUP_REMOVED lines=9> */
.L_x_90:
[----:B------:R-:W-:Y:S05]  /*3f90*/  BSYNC B1 ;  /* 0x0000000000017941 */ /* 0x000fea0003800000 */
.L_x_89:
        /* <DEDUP_REMOVED lines=10> */
.L_x_92:
[----:B------:R-:W-:Y:S05]  /*4040*/  BSYNC B1 ;  /* 0x0000000000017941 */ /* 0x000fea0003800000 */
.L_x_91:
        /* <DEDUP_REMOVED lines=10> */
.L_x_94:
[----:B------:R-:W-:Y:S05]  /*40f0*/  BSYNC B1 ;  /* 0x0000000000017941 */ /* 0x000fea0003800000 */
.L_x_93:
        /* <DEDUP_REMOVED lines=9> */
.L_x_96:
[----:B------:R-:W-:Y:S05]  /*4190*/  BSYNC B1 ;  /* 0x0000000000017941 */ /* 0x000fea0003800000 */
.L_x_95:
        /* <DEDUP_REMOVED lines=9> */
.L_x_98:
[----:B------:R-:W-:Y:S05]  /*4230*/  BSYNC B1 ;  /* 0x0000000000017941 */ /* 0x000fea0003800000 */
.L_x_97:
        /* <DEDUP_REMOVED lines=10> */
.L_x_100:
[----:B------:R-:W-:Y:S05]  /*42e0*/  BSYNC B1 ;  /* 0x0000000000017941 */ /* 0x000fea0003800000 */
.L_x_99:
        /* <DEDUP_REMOVED lines=10> */
.L_x_102:
[----:B------:R-:W-:Y:S05]  /*4390*/  BSYNC B1 ;  /* 0x0000000000017941 */ /* 0x000fea0003800000 */
.L_x_101:
        /* <DEDUP_REMOVED lines=9> */
.L_x_104:
[----:B------:R-:W-:Y:S05]  /*4430*/  BSYNC B1 ;  /* 0x0000000000017941 */ /* 0x000fea0003800000 */
.L_x_103:
        /* <DEDUP_REMOVED lines=9> */
.L_x_106:
[----:B------:R-:W-:Y:S05]  /*44d0*/  BSYNC B1 ;  /* 0x0000000000017941 */ /* 0x000fea0003800000 */
.L_x_105:
        /* <DEDUP_REMOVED lines=10> */
.L_x_108:
[----:B------:R-:W-:Y:S05]  /*4580*/  BSYNC B1 ;  /* 0x0000000000017941 */ /* 0x000fea0003800000 */
.L_x_107:
        /* <DEDUP_REMOVED lines=10> */
.L_x_110:
[----:B------:R-:W-:Y:S05]  /*4630*/  BSYNC B1 ;  /* 0x0000000000017941 */ /* 0x000fea0003800000 */
.L_x_109:
[----:B0---45:R-:W-:Y:S01]  /*4640*/  HADD2.F32 R4, -RZ, R18.H0_H0 ;  /* 0x20000012ff047230 */ /* 0x031fe20000004100 */
        /* <DEDUP_REMOVED lines=8> */
.L_x_112:
[----:B------:R-:W-:Y:S05]  /*46d0*/  BSYNC B1 ;  /* 0x0000000000017941 */ /* 0x000fea0003800000 */
.L_x_111:
[----:B0----5:R-:W-:Y:S01]  /*46e0*/  HADD2.F32 R4, -RZ, R18.H0_H0 ;  /* 0x20000012ff047230 */ /* 0x021fe20000004100 */
[----:B------:R-:W-:Y:S01]  /*46f0*/  ISETP.GT.AND P0, PT, R0, 0x8, P0 ;  /* 0x000000080000780c */ /* 0x000fe20000704270 */
[----:B------:R-:W-:Y:S01]  /*4700*/  @P1 IMAD.MOV.U32 R5, RZ, RZ, R11 ;  /* 0x000000ffff051224 */ /* 0x000fe200078e000b */
[----:B------:R-:W-:Y:S02]  /*4710*/  BSSY B1, `(.L_x_113) ;  /* 0x0000008000017945 */ /* 0x000fe40003800000 */
[----:B------:R-:W-:Y:S01]  /*4720*/  FMUL R3, R4, R67 ;  /* 0x0000004304037220 */ /* 0x000fe20000400000 */
[----:B------:R-:W-:-:S03]  /*4730*/  @P1 IMAD.MOV.U32 R4, RZ, RZ, R10 ;  /* 0x000000ffff041224 */ /* 0x000fc600078e000a */
[----:B------:R-:W-:-:S05]  /*4740*/  FFMA R3, R30, R66, R3 ;  /* 0x000000421e037223 */ /* 0x000fca0000000003 */
[----:B------:R-:W-:-:S05]  /*4750*/  F2FP.F16.F32.PACK_AB R3, RZ, R3 ;  /* 0x00000003ff03723e */ /* 0x000fca00000000ff */
[----:B------:R0:W-:Y:S01]  /*4760*/  @P1 STG.E.U16 desc[UR36][R4.64+0x90], R3 ;  /* 0x0000900304001986 */ /* 0x0001e2000c101524 */
[----:B------:R-:W-:Y:S05]  /*4770*/  @!P0 BRA `(.L_x_114) ;  /* 0x0000000000048947 */ /* 0x000fea0003800000 */
[----:B------:R0:W5:Y:S02]  /*4780*/  LDG.E.LTC128B.U16 R18, desc[UR36][R8.64+0x92] ;  /* 0x0000922408127981 */ /* 0x000164000c1e1520 */
.L_x_114:
[----:B------:R-:W-:Y:S05]  /*4790*/  BSYNC B1 ;  /* 0x0000000000017941 */ /* 0x000fea0003800000 */
.L_x_113:
[----:B------:R-:W-:Y:S05]  /*47a0*/  @!P0 BRA `(.L_x_115) ;  /* 0x0000000c00008947 */ /* 0x000fea0003800000 */
[----:B-----5:R-:W-:-:S05]  /*47b0*/  HADD2.F32 R18, -RZ, R18.H0_H0 ;  /* 0x20000012ff127230 */ /* 0x020fca0000004100 */
[----:B------:R-:W-:-:S04]  /*47c0*/  FMUL R18, R18, R67 ;  /* 0x0000004312127220 */ /* 0x000fc80000400000 */
[----:B------:R-:W-:-:S05]  /*47d0*/  FFMA R18, R31, R66, R18 ;  /* 0x000000421f127223 */ /* 0x000fca0000000012 */
[----:B------:R-:W-:-:S05]  /*47e0*/  F2FP.F16.F32.PACK_AB R18, RZ, R18 ;  /* 0x00000012ff12723e */ /* 0x000fca00000000ff */
[----:B------:R0:W-:Y:S01]  /*47f0*/  STG.E.U16 desc[UR36][R10.64+0x92], R18 ;  /* 0x000092120a007986 */ /* 0x0001e2000c101524 */
[----:B------:R-:W-:Y:S05]  /*4800*/  BRA `(.L_x_115) ;  /* 0x0000000800e87947 */ /* 0x000fea0003800000 */
.L_x_38:
[----:B------:R-:W-:Y:S01]  /*4810*/  ULDC.64 UR4, c[0x0][0x5c0] ;  /* 0x0001700000047ab9 */ /* 0x000fe20000000a00 */
[----:B------:R-:W-:Y:S01]  /*4820*/  ISETP.GT.AND P3, PT, R3, 0x1, PT ;  /* 0x000000010300780c */ /* 0x000fe20003f64270 */
[-C--:B------:R-:W-:Y:S01]  /*4830*/  FMUL R56, R56, R66.reuse ;  /* 0x0000004238387220 */ /* 0x080fe20000400000 */
[----:B------:R-:W-:Y:S01]  /*4840*/  LEA R4, P0, R80, UR4, 0x1 ;  /* 0x0000000450047c11 */ /* 0x000fe2000f8008ff */
[-C--:B------:R-:W-:Y:S01]  /*4850*/  FMUL R57, R57, R66.reuse ;  /* 0x0000004239397220 */ /* 0x080fe20000400000 */
[----:B------:R-:W-:Y:S01]  /*4860*/  ISETP.GT.AND P1, PT, R0, 0x8, P1 ;  /* 0x000000080000780c */ /* 0x000fe20000f24270 */
[-C--:B------:R-:W-:Y:S01]  /*4870*/  FMUL R58, R58, R66.reuse ;  /* 0x000000423a3a7220 */ /* 0x080fe20000400000 */
[----:B------:R-:W-:Y:S01]  /*4880*/  LEA.HI.X R5, R80, UR5, R7, 0x1, P0 ;  /* 0x0000000550057c11 */ /* 0x000fe200080f0c07 */
[-C--:B------:R-:W-:Y:S01]  /*4890*/  FMUL R59, R59, R66.reuse ;  /* 0x000000423b3b7220 */ /* 0x080fe20000400000 */
[----:B------:R-:W-:Y:S01]  /*48a0*/  ISETP.GT.AND P0, PT, R0, RZ, P3 ;  /* 0x000000ff0000720c */ /* 0x000fe20001f04270 */
[----:B------:R-:W-:Y:S01]  /*48b0*/  FMUL R60, R60, R66 ;  /* 0x000000423c3c7220 */ /* 0x000fe20000400000 */
[----:B------:R-:W-:Y:S01]  /*48c0*/  F2FP.F16.F32.PACK_AB R56, RZ, R56 ;  /* 0x00000038ff38723e */ /* 0x000fe200000000ff */
[-C--:B------:R-:W-:Y:S01]  /*48d0*/  FMUL R61, R61, R66.reuse ;  /* 0x000000423d3d7220 */ /* 0x080fe20000400000 */
[----:B------:R-:W-:Y:S01]  /*48e0*/  F2FP.F16.F32.PACK_AB R57, RZ, R57 ;  /* 0x00000039ff39723e */ /* 0x000fe200000000ff */
[-C--:B------:R-:W-:Y:S01]  /*48f0*/  FMUL R62, R62, R66.reuse ;  /* 0x000000423e3e7220 */ /* 0x080fe20000400000 */
[----:B------:R-:W-:Y:S01]  /*4900*/  ISETP.GT.AND P3, PT, R0, 0x8, P3 ;  /* 0x000000080000780c */ /* 0x000fe20001f64270 */
[----:B------:R-:W-:Y:S01]  /*4910*/  @P2 STG.E.U16 desc[UR36][R4.64], R56 ;  /* 0x0000003804002986 */ /* 0x000fe2000c101524 */
[----:B------:R-:W-:Y:S01]  /*4920*/  ISETP.GT.AND P2, PT, R3, 0x8, PT ;  /* 0x000000080300780c */ /* 0x000fe20003f44270 */
[-C--:B------:R-:W-:Y:S01]  /*4930*/  FMUL R63, R63, R66.reuse ;  /* 0x000000423f3f7220 */ /* 0x080fe20000400000 */
[----:B------:R-:W-:Y:S01]  /*4940*/  SHF.L.U64.HI R7, R74, 0x1, R73 ;  /* 0x000000014a077819 */ /* 0x000fe20000010249 */
[----:B------:R-:W-:Y:S01]  /*4950*/  FMUL R48, R48, R66 ;  /* 0x0000004230307220 */ /* 0x000fe20000400000 */
[----:B------:R-:W-:Y:S01]  /*4960*/  LEA R6, P4, R74, R4, 0x1 ;  /* 0x000000044a067211 */ /* 0x000fe200078808ff */
[----:B------:R-:W-:Y:S01]  /*4970*/  @P0 STG.E.U16 desc[UR36][R4.64+0x2], R57 ;  /* 0x0000023904000986 */ /* 0x000fe2000c101524 */
[----:B------:R-:W-:Y:S01]  /*4980*/  ISETP.GT.AND P5, PT, R0, RZ, P2 ;  /* 0x000000ff0000720c */ /* 0x000fe200017a4270 */
[----:B------:R-:W-:Y:S01]  /*4990*/  FMUL R49, R49, R66 ;  /* 0x0000004231317220 */ /* 0x000fe20000400000 */
[----:B------:R-:W-:Y:S01]  /*49a0*/  ISETP.GT.AND P0, PT, R3, 0x9, PT ;  /* 0x000000090300780c */ /* 0x000fe20003f04270 */
[----:B------:R-:W-:Y:S01]  /*49b0*/  IMAD.X R7, R7, 0x1, R5, P4 ;  /* 0x0000000107077824 */ /* 0x000fe200020e0605 */
[----:B------:R-:W-:Y:S01]  /*49c0*/  F2FP.F16.F32.PACK_AB R58, RZ, R58 ;  /* 0x0000003aff3a723e */ /* 0x000fe200000000ff */
[-C--:B------:R-:W-:Y:S01]  /*49d0*/  FMUL R50, R50, R66.reuse ;  /* 0x0000004232327220 */ /* 0x080fe20000400000 */
[----:B------:R-:W-:Y:S01]  /*49e0*/  F2FP.F16.F32.PACK_AB R59, RZ, R59 ;  /* 0x0000003bff3b723e */ /* 0x000fe200000000ff */
[----:B------:R-:W-:Y:S01]  /*49f0*/  FMUL R51, R51, R66 ;  /* 0x0000004233337220 */ /* 0x000fe20000400000 */
[----:B------:R-:W-:Y:S01]  /*4a00*/  ISETP.GT.AND P4, PT, R0, RZ, P0 ;  /* 0x000000ff0000720c */ /* 0x000fe20000784270 */
[----:B------:R-:W-:Y:S01]  /*4a10*/  @P1 STG.E.U16 desc[UR36][R6.64], R58 ;  /* 0x0000003a06001986 */ /* 0x000fe2000c101524 */
[----:B------:R-:W-:Y:S01]  /*4a20*/  F2FP.F16.F32.PACK_AB R60, RZ, R60 ;  /* 0x0000003cff3c723e */ /* 0x000fe200000000ff */
[-C--:B------:R-:W-:Y:S01]  /*4a30*/  FMUL R52, R52, R66.reuse ;  /* 0x0000004234347220 */ /* 0x080fe20000400000 */
[C---:B------:R-:W-:Y:S01]  /*4a40*/  ISETP.GT.AND P1, PT, R0.reuse, 0x8, P2 ;  /* 0x000000080000780c */ /* 0x040fe20001724270 */
[----:B------:R-:W-:Y:S01]  /*4a50*/  @P3 STG.E.U16 desc[UR36][R6.64+0x2], R59 ;  /* 0x0000023b06003986 */ /* 0x000fe2000c101524 */
[----:B------:R-:W-:Y:S01]  /*4a60*/  ISETP.GT.AND P2, PT, R3, 0x10, PT ;  /* 0x000000100300780c */ /* 0x000fe20003f44270 */
[-C--:B------:R-:W-:Y:S01]  /*4a70*/  FMUL R53, R53, R66.reuse ;  /* 0x0000004235357220 */ /* 0x080fe20000400000 */
[----:B------:R-:W-:Y:S01]  /*4a80*/  ISETP.GT.AND P3, PT, R0, 0x8, P0 ;  /* 0x000000080000780c */ /* 0x000fe20000764270 */
[----:B------:R-:W-:Y:S01]  /*4a90*/  @P5 STG.E.U16 desc[UR36][R4.64+0x10], R60 ;  /* 0x0000103c04005986 */ /* 0x000fe2000c101524 */
[----:B------:R-:W-:Y:S01]  /*4aa0*/  F2FP.F16.F32.PACK_AB R61, RZ, R61 ;  /* 0x0000003dff3d723e */ /* 0x000fe200000000ff */
[-C--:B------:R-:W-:Y:S01]  /*4ab0*/  FMUL R54, R54, R66.reuse ;  /* 0x0000004236367220 */ /* 0x080fe20000400000 */
[----:B------:R-:W-:Y:S01]  /*4ac0*/  ISETP.GT.AND P5, PT, R0, RZ, P2 ;  /* 0x000000ff0000720c */ /* 0x000fe200017a4270 */
[----:B------:R-:W-:Y:S01]  /*4ad0*/  FMUL R55, R55, R66 ;  /* 0x0000004237377220 */ /* 0x000fe20000400000 */
[----:B------:R-:W-:Y:S01]  /*4ae0*/  ISETP.GT.AND P0, PT, R3, 0x11, PT ;  /* 0x000000110300780c */ /* 0x000fe20003f04270 */
[----:B------:R-:W-:Y:S01]  /*4af0*/  @P4 STG.E.U16 desc[UR36][R4.64+0x12], R61 ;  /* 0x0000123d04004986 */ /* 0x000fe2000c101524 */
        /* <DEDUP_REMOVED lines=72> */
[----:B------:R-:W-:Y:S01]  /*4f80*/  F2FP.F16.F32.PACK_AB R45, RZ, R45 ;  /* 0x0000002dff2d723e */ /* 0x000fe200000000ff */
[----:B------:R-:W-:Y:S01]  /*4f90*/  @P5 STG.E.U16 desc[UR36][R4.64+0x50], R44 ;  /* 0x0000502c04005986 */ /* 0x000fe2000c101524 */
[----:B------:R-:W-:Y:S01]  /*4fa0*/  ISETP.GT.AND P0, PT, R0, 0x8, P0 ;  /* 0x000000080000780c */ /* 0x000fe20000704270 */
[-C--:B------:R-:W-:Y:S01]  /*4fb0*/  FMUL R30, R30, R66.reuse ;  /* 0x000000421e1e7220 */ /* 0x080fe20000400000 */
[----:B------:R-:W-:Y:S01]  /*4fc0*/  ISETP.GT.AND P5, PT, R0, RZ, P3 ;  /* 0x000000ff0000720c */ /* 0x000fe20001fa4270 */
[----:B------:R-:W-:Y:S01]  /*4fd0*/  @P4 STG.E.U16 desc[UR36][R4.64+0x52], R45 ;  /* 0x0000522d04004986 */ /* 0x000fe2000c101524 */
[----:B------:R-:W-:Y:S01]  /*4fe0*/  ISETP.GT.AND P1, PT, R3, 0x31, PT ;  /* 0x000000310300780c */ /* 0x000fe20003f24270 */
[----:B------:R-:W-:Y:S01]  /*4ff0*/  FMUL R31, R31, R66 ;  /* 0x000000421f1f7220 */ /* 0x000fe20000400000 */
[----:B------:R-:W-:-:S02]  /*5000*/  F2FP.F16.F32.PACK_AB R46, RZ, R46 ;  /* 0x0000002eff2e723e */ /* 0x000fc400000000ff */
[C---:B------:R-:W-:Y:S02]  /*5010*/  ISETP.GT.AND P4, PT, R0.reuse, RZ, P1 ;  /* 0x000000ff0000720c */ /* 0x040fe40000f84270 */
[----:B------:R-:W-:Y:S01]  /*5020*/  F2FP.F16.F32.PACK_AB R47, RZ, R47 ;  /* 0x0000002fff2f723e */ /* 0x000fe200000000ff */
[----:B------:R-:W-:Y:S01]  /*5030*/  @P2 STG.E.U16 desc[UR36][R6.64+0x50], R46 ;  /* 0x0000502e06002986 */ /* 0x000fe2000c101524 */
[----:B------:R-:W-:Y:S02]  /*5040*/  F2FP.F16.F32.PACK_AB R32, RZ, R32 ;  /* 0x00000020ff20723e */ /* 0x000fe400000000ff */
[----:B------:R-:W-:Y:S01]  /*5050*/  F2FP.F16.F32.PACK_AB R33, RZ, R33 ;  /* 0x00000021ff21723e */ /* 0x000fe200000000ff */
[----:B------:R-:W-:Y:S01]  /*5060*/  @P0 STG.E.U16 desc[UR36][R6.64+0x52], R47 ;  /* 0x0000522f06000986 */ /* 0x000fe2000c101524 */
[C---:B------:R-:W-:Y:S02]  /*5070*/  ISETP.GT.AND P0, PT, R0.reuse, 0x8, P3 ;  /* 0x000000080000780c */ /* 0x040fe40001f04270 */
[----:B------:R-:W-:Y:S01]  /*5080*/  F2FP.F16.F32.PACK_AB R34, RZ, R34 ;  /* 0x00000022ff22723e */ /* 0x000fe200000000ff */
[----:B------:R-:W-:Y:S01]  /*5090*/  @P5 STG.E.U16 desc[UR36][R4.64+0x60], R32 ;  /* 0x0000602004005986 */ /* 0x000fe2000c101524 */
[----:B------:R-:W-:-:S02]  /*50a0*/  ISETP.GT.AND P5, PT, R0, 0x8, P1 ;  /* 0x000000080000780c */ /* 0x000fc40000fa4270 */
[C---:B------:R-:W-:Y:S01]  /*50b0*/  ISETP.GT.AND P1, PT, R3.reuse, 0x39, PT ;  /* 0x000000390300780c */ /* 0x040fe20003f24270 */
[----:B------:R-:W-:Y:S01]  /*50c0*/  @P4 STG.E.U16 desc[UR36][R4.64+0x62], R33 ;  /* 0x0000622104004986 */ /* 0x000fe2000c101524 */
[----:B------:R-:W-:Y:S02]  /*50d0*/  ISETP.GT.AND P4, PT, R3, 0x38, PT ;  /* 0x000000380300780c */ /* 0x000fe40003f84270 */
[----:B------:R-:W-:Y:S02]  /*50e0*/  F2FP.F16.F32.PACK_AB R35, RZ, R35 ;  /* 0x00000023ff23723e */ /* 0x000fe400000000ff */
[C---:B------:R-:W-:Y:S01]  /*50f0*/  ISETP.GT.AND P2, PT, R0.reuse, RZ, P4 ;  /* 0x000000ff0000720c */ /* 0x040fe20002744270 */
[----:B------:R-:W-:Y:S01]  /*5100*/  @P0 STG.E.U16 desc[UR36][R6.64+0x60], R34 ;  /* 0x0000602206000986 */ /* 0x000fe2000c101524 */
[C---:B------:R-:W-:Y:S02]  /*5110*/  ISETP.GT.AND P3, PT, R0.reuse, RZ, P1 ;  /* 0x000000ff0000720c */ /* 0x040fe40000f64270 */
[C---:B------:R-:W-:Y:S01]  /*5120*/  ISETP.GT.AND P4, PT, R0.reuse, 0x8, P4 ;  /* 0x000000080000780c */ /* 0x040fe20002784270 */
[----:B------:R-:W-:Y:S01]  /*5130*/  @P5 STG.E.U16 desc[UR36][R6.64+0x62], R35 ;  /* 0x0000622306005986 */ /* 0x000fe2000c101524 */
[----:B------:R-:W-:-:S02]  /*5140*/  ISETP.GT.AND P5, PT, R0, 0x8, P1 ;  /* 0x000000080000780c */ /* 0x000fc40000fa4270 */
[----:B------:R-:W-:Y:S02]  /*5150*/  F2FP.F16.F32.PACK_AB R36, RZ, R36 ;  /* 0x00000024ff24723e */ /* 0x000fe400000000ff */
[----:B------:R-:W-:Y:S02]  /*5160*/  F2FP.F16.F32.PACK_AB R37, RZ, R37 ;  /* 0x00000025ff25723e */ /* 0x000fe400000000ff */
[----:B------:R-:W-:Y:S01]  /*5170*/  F2FP.F16.F32.PACK_AB R38, RZ, R38 ;  /* 0x00000026ff26723e */ /* 0x000fe200000000ff */
[----:B------:R-:W-:Y:S01]  /*5180*/  @P2 STG.E.U16 desc[UR36][R4.64+0x70], R36 ;  /* 0x0000702404002986 */ /* 0x000fe2000c101524 */
[----:B------:R-:W-:Y:S02]  /*5190*/  F2FP.F16.F32.PACK_AB R39, RZ, R39 ;  /* 0x00000027ff27723e */ /* 0x000fe400000000ff */
[C---:B------:R-:W-:Y:S01]  /*51a0*/  ISETP.GT.AND P2, PT, R3.reuse, 0x41, PT ;  /* 0x000000410300780c */ /* 0x040fe20003f44270 */
[----:B------:R-:W-:Y:S01]  /*51b0*/  @P3 STG.E.U16 desc[UR36][R4.64+0x72], R37 ;  /* 0x0000722504003986 */ /* 0x000fe2000c101524 */
[----:B------:R-:W-:-:S02]  /*51c0*/  ISETP.GT.AND P3, PT, R3, 0x40, PT ;  /* 0x000000400300780c */ /* 0x000fc40003f64270 */
[----:B------:R-:W-:Y:S01]  /*51d0*/  F2FP.F16.F32.PACK_AB R24, RZ, R24 ;  /* 0x00000018ff18723e */ /* 0x000fe200000000ff */
[----:B------:R-:W-:Y:S01]  /*51e0*/  @P4 STG.E.U16 desc[UR36][R6.64+0x70], R38 ;  /* 0x0000702606004986 */ /* 0x000fe2000c101524 */
[C---:B------:R-:W-:Y:S02]  /*51f0*/  ISETP.GT.AND P4, PT, R0.reuse, RZ, P2 ;  /* 0x000000ff0000720c */ /* 0x040fe40001784270 */
[----:B------:R-:W-:Y:S01]  /*5200*/  F2FP.F16.F32.PACK_AB R25, RZ, R25 ;  /* 0x00000019ff19723e */ /* 0x000fe200000000ff */
[----:B------:R-:W-:Y:S01]  /*5210*/  @P5 STG.E.U16 desc[UR36][R6.64+0x72], R39 ;  /* 0x0000722706005986 */ /* 0x000fe2000c101524 */
[----:B------:R-:W-:Y:S02]  /*5220*/  ISETP.GT.AND P5, PT, R0, RZ, P3 ;  /* 0x000000ff0000720c */ /* 0x000fe40001fa4270 */
[C---:B------:R-:W-:Y:S02]  /*5230*/  ISETP.GT.AND P1, PT, R3.reuse, 0x48, PT ;  /* 0x000000480300780c */ /* 0x040fe40003f24270 */
[----:B------:R-:W-:-:S02]  /*5240*/  ISETP.GT.AND P0, PT, R3, 0x49, PT ;  /* 0x000000490300780c */ /* 0x000fc40003f04270 */
[C---:B------:R-:W-:Y:S02]  /*5250*/  ISETP.GT.AND P3, PT, R0.reuse, 0x8, P3 ;  /* 0x000000080000780c */ /* 0x040fe40001f64270 */
[C---:B------:R-:W-:Y:S02]  /*5260*/  ISETP.GT.AND P2, PT, R0.reuse, 0x8, P2 ;  /* 0x000000080000780c */ /* 0x040fe40001744270 */
[----:B------:R-:W-:Y:S02]  /*5270*/  F2FP.F16.F32.PACK_AB R26, RZ, R26 ;  /* 0x0000001aff1a723e */ /* 0x000fe400000000ff */
[----:B------:R-:W-:Y:S01]  /*5280*/  F2FP.F16.F32.PACK_AB R27, RZ, R27 ;  /* 0x0000001bff1b723e */ /* 0x000fe200000000ff */
[----:B------:R-:W-:Y:S01]  /*5290*/  @P5 STG.E.U16 desc[UR36][R4.64+0x80], R24 ;  /* 0x0000801804005986 */ /* 0x000fe2000c101524 */
[C---:B------:R-:W-:Y:S02]  /*52a0*/  ISETP.GT.AND P5, PT, R0.reuse, RZ, P0 ;  /* 0x000000ff0000720c */ /* 0x040fe400007a4270 */
[C---:B------:R-:W-:Y:S01]  /*52b0*/  ISETP.GT.AND P0, PT, R0.reuse, 0x8, P0 ;  /* 0x000000080000780c */ /* 0x040fe20000704270 */
[----:B------:R-:W-:Y:S01]  /*52c0*/  @P4 STG.E.U16 desc[UR36][R4.64+0x82], R25 ;  /* 0x0000821904004986 */ /* 0x000fe2000c101524 */
[----:B------:R-:W-:-:S02]  /*52d0*/  ISETP.GT.AND P4, PT, R0, RZ, P1 ;  /* 0x000000ff0000720c */ /* 0x000fc40000f84270 */
[----:B------:R-:W-:Y:S01]  /*52e0*/  ISETP.GT.AND P1, PT, R0, 0x8, P1 ;  /* 0x000000080000780c */ /* 0x000fe20000f24270 */
[----:B------:R-:W-:Y:S01]  /*52f0*/  @P3 STG.E.U16 desc[UR36][R6.64+0x80], R26 ;  /* 0x0000801a06003986 */ /* 0x000fe2000c101524 */
[----:B------:R-:W-:Y:S02]  /*5300*/  F2FP.F16.F32.PACK_AB R28, RZ, R28 ;  /* 0x0000001cff1c723e */ /* 0x000fe400000000ff */
[----:B------:R-:W-:Y:S01]  /*5310*/  F2FP.F16.F32.PACK_AB R29, RZ, R29 ;  /* 0x0000001dff1d723e */ /* 0x000fe200000000ff */
[----:B------:R-:W-:Y:S01]  /*5320*/  @P2 STG.E.U16 desc[UR36][R6.64+0x82], R27 ;  /* 0x0000821b06002986 */ /* 0x000fe2000c101524 */
[----:B------:R-:W-:Y:S02]  /*5330*/  F2FP.F16.F32.PACK_AB R30, RZ, R30 ;  /* 0x0000001eff1e723e */ /* 0x000fe400000000ff */
[----:B------:R-:W-:-:S03]  /*5340*/  F2FP.F16.F32.PACK_AB R31, RZ, R31 ;  /* 0x0000001fff1f723e */ /* 0x000fc600000000ff */
[----:B------:R-:W-:Y:S04]  /*5350*/  @P4 STG.E.U16 desc[UR36][R4.64+0x90], R28 ;  /* 0x0000901c04004986 */ /* 0x000fe8000c101524 */
[----:B------:R0:W-:Y:S02]  /*5360*/  @P5 STG.E.U16 desc[UR36][R4.64+0x92], R29 ;  /* 0x0000921d04005986 */ /* 0x0001e4000c101524 */
[----:B0-----:R-:W-:Y:S02]  /*5370*/  @P1 IMAD.MOV.U32 R4, RZ, RZ, R6 ;  /* 0x000000ffff041224 */ /* 0x001fe400078e0006 */
[----:B------:R-:W-:-:S05]  /*5380*/  @P1 IMAD.MOV.U32 R5, RZ, RZ, R7 ;  /* 0x000000ffff051224 */ /* 0x000fca00078e0007 */
[----:B------:R0:W-:Y:S04]  /*5390*/  @P1 STG.E.U16 desc[UR36][R4.64+0x90], R30 ;  /* 0x0000901e04001986 */ /* 0x0001e8000c101524 */
[----:B------:R0:W-:Y:S02]  /*53a0*/  @P0 STG.E.U16 desc[UR36][R6.64+0x92], R31 ;  /* 0x0000921f06000986 */ /* 0x0001e4000c101524 */
.L_x_115:
[----:B------:R-:W-:Y:S05]  /*53b0*/  BSYNC B0 ;  /* 0x0000000000007941 */ /* 0x000fea0003800000 */
.L_x_37:
[----:B0-----:R-:W2:Y:S01]  /*53c0*/  LDL.64 R4, [R1] ;  /* 0x0000000001047983 */ /* 0x001ea20000100a00 */
[----:B------:R-:W-:Y:S01]  /*53d0*/  ULDC.64 UR4, c[0x0][0x650] ;  /* 0x0001940000047ab9 */ /* 0x000fe20000000a00 */
[----:B------:R-:W-:Y:S02]  /*53e0*/  IMAD.U32 R0, RZ, RZ, UR44 ;  /* 0x0000002cff007e24 */ /* 0x000fe4000f8e00ff */
[----:B------:R-:W-:Y:S02]  /*53f0*/  IMAD.MOV.U32 R22, RZ, RZ, -0x1 ;  /* 0xffffffffff167424 */ /* 0x000fe400078e00ff */
[----:B------:R0:W-:Y:S01]  /*5400*/  SYNCS.ARRIVE.TRANS64.A1T0 RZ, [R0+UR48], RZ ;  /* 0x000000ff00ff79a7 */ /* 0x0001e20008100030 */
[----:B-----5:R-:W-:Y:S02]  /*5410*/  IMAD.MOV.U32 R18, RZ, RZ, -0x1 ;  /* 0xffffffffff127424 */ /* 0x020fe400078e00ff */
[----:B------:R-:W-:Y:S01]  /*5420*/  IMAD.MOV.U32 R19, RZ, RZ, -0x1 ;  /* 0xffffffffff137424 */ /* 0x000fe200078e00ff */
[----:B0-----:R-:W-:-:S02]  /*5430*/  PRMT R0, RZ, 0x7610, R0 ;  /* 0x00007610ff007816 */ /* 0x001fc40000000000 */
[----:B--2---:R-:W-:-:S05]  /*5440*/  LEA R16, P0, R4, R16, 0x1 ;  /* 0x0000001004107211 */ /* 0x004fca00078008ff */
[----:B------:R-:W-:Y:S01]  /*5450*/  IMAD.X R17, R76, 0x1, R17, P0 ;  /* 0x000000014c117824 */ /* 0x000fe200000e0611 */
[----:B------:R-:W-:-:S04]  /*5460*/  ISETP.GE.U32.AND P0, PT, R16, UR4, PT ;  /* 0x0000000410007c0c */ /* 0x000fc8000bf06070 */
[----:B------:R-:W-:-:S13]  /*5470*/  ISETP.GE.U32.AND.EX P0, PT, R17, UR5, PT, P0 ;  /* 0x0000000511007c0c */ /* 0x000fda000bf06100 */
[----:B------:R-:W-:Y:S05]  /*5480*/  @P0 BRA `(.L_x_116) ;  /* 0x0000000400500947 */ /* 0x000fea0003800000 */
[----:B-1----:R-:W0:Y:S01]  /*5490*/  LDC.64 R10, c[0x0][0x628] ;  /* 0x00018a00ff0a7b82 */ /* 0x002e220000000a00 */
[----:B------:R-:W1:Y:S01]  /*54a0*/  S2R R18, SR_CTAID.X ;  /* 0x0000000000127919 */ /* 0x000e620000002500 */
[----:B---34-:R-:W-:Y:S02]  /*54b0*/  IMAD.MOV.U32 R8, RZ, RZ, R16 ;  /* 0x000000ffff087224 */ /* 0x018fe400078e0010 */
[----:B------:R-:W-:Y:S01]  /*54c0*/  IMAD.MOV.U32 R9, RZ, RZ, R17 ;  /* 0x000000ffff097224 */ /* 0x000fe200078e0011 */
[----:B------:R-:W2:Y:S03]  /*54d0*/  S2R R20, SR_CTAID.Y ;  /* 0x0000000000147919 */ /* 0x000ea60000002600 */
[----:B------:R-:W3:Y:S08]  /*54e0*/  LDC R0, c[0x0][0x630] ;  /* 0x00018c00ff007b82 */ /* 0x000ef00000000800 */
[----:B------:R-:W4:Y:S01]  /*54f0*/  LDC.64 R14, c[0x0][0x620] ;  /* 0x00018800ff0e7b82 */ /* 0x000f220000000a00 */
[----:B0-----:R-:W-:-:S04]  /*5500*/  ISETP.NE.U32.AND P0, PT, R10, RZ, PT ;  /* 0x000000ff0a00720c */ /* 0x001fc80003f05070 */
[----:B------:R-:W-:-:S13]  /*5510*/  ISETP.NE.AND.EX P0, PT, R11, RZ, PT, P0 ;  /* 0x000000ff0b00720c */ /* 0x000fda0003f05300 */
[----:B-1234-:R-:W-:Y:S05]  /*5520*/  @!P0 BRA `(.L_x_117) ;  /* 0x0000000000288947 */ /* 0x01efea0003800000 */
[----:B------:R-:W0:Y:S02]  /*5530*/  LDC R3, c[0x0][0x634] ;  /* 0x00018d00ff037b82 */ /* 0x000e240000000800 */
        /* <DEDUP_REMOVED lines=9> */
.L_x_117:
[----:B------:R-:W0:Y:S01]  /*55d0*/  LDC.64 R24, c[0x0][0x640] ;  /* 0x00019000ff187b82 */ /* 0x000e220000000a00 */
[-CC-:B------:R-:W-:Y:S01]  /*55e0*/  SHF.R.U64 R19, R8, R0.reuse, R9.reuse ;  /* 0x0000000008137219 */ /* 0x180fe20000001209 */
[----:B------:R-:W-:Y:S01]  /*55f0*/  ULDC UR4, c[0x0][0x150] ;  /* 0x0000540000047ab9 */ /* 0x000fe20000000800 */
[----:B------:R-:W-:Y:S02]  /*5600*/  SHF.R.U32.HI R0, RZ, R0, R9 ;  /* 0x00000000ff007219 */ /* 0x000fe40000011609 */
[----:B------:R-:W-:Y:S02]  /*5610*/  IADD3 R3, P0, RZ, -R19, RZ ;  /* 0x80000013ff037210 */ /* 0x000fe40007f1e0ff */
[----:B------:R-:W-:Y:S01]  /*5620*/  I2FP.F32.U32 R7, R18 ;  /* 0x0000001200077245 */ /* 0x000fe20000201000 */
[----:B------:R-:W1:Y:S02]  /*5630*/  LDC R6, c[0x0][0x618] ;  /* 0x00018600ff067b82 */ /* 0x000e640000000800 */
[----:B------:R-:W-:-:S02]  /*5640*/  IMAD.X R5, RZ, RZ, ~R0, P0 ;  /* 0x000000ffff057224 */ /* 0x000fc400000e0e00 */
[----:B------:R-:W-:Y:S01]  /*5650*/  FMUL R7, R7, UR4 ;  /* 0x0000000407077c20 */ /* 0x000fe20008400000 */
[----:B------:R-:W-:Y:S01]  /*5660*/  ULDC UR4, c[0x0][0x154] ;  /* 0x0000550000047ab9 */ /* 0x000fe20000000800 */
[-C--:B------:R-:W-:Y:S02]  /*5670*/  IMAD R0, R5, R14.reuse, RZ ;  /* 0x0000000e05007224 */ /* 0x080fe400078e02ff */
[----:B------:R-:W2:Y:S01]  /*5680*/  LDC R8, c[0x0][0x608] ;  /* 0x00018200ff087b82 */ /* 0x000ea20000000800 */
[C---:B------:R-:W-:Y:S01]  /*5690*/  IMAD.WIDE.U32 R4, R3.reuse, R14, R16 ;  /* 0x0000000e03047225 */ /* 0x040fe200078e0010 */
[----:B------:R-:W3:Y:S03]  /*56a0*/  F2I.U32.TRUNC.NTZ R7, R7 ;  /* 0x0000000700077305 */ /* 0x000ee6000020f000 */
[----:B------:R-:W-:Y:S01]  /*56b0*/  IMAD R3, R3, R15, R0 ;  /* 0x0000000f03037224 */ /* 0x000fe200078e0200 */
[----:B------:R-:W-:-:S02]  /*56c0*/  I2FP.F32.U32 R0, R20 ;  /* 0x0000001400007245 */ /* 0x000fc40000201000 */
[----:B------:R-:W4:Y:S01]  /*56d0*/  LDC R22, c[0x0][0x658] ;  /* 0x00019600ff167b82 */ /* 0x000f220000000800 */
[----:B------:R-:W-:Y:S01]  /*56e0*/  IMAD.IADD R3, R5, 0x1, R3 ;  /* 0x0000000105037824 */ /* 0x000fe200078e0203 */
[----:B0-----:R-:W-:Y:S01]  /*56f0*/  ISETP.NE.U32.AND P0, PT, R24, RZ, PT ;  /* 0x000000ff1800720c */ /* 0x001fe20003f05070 */
[----:B------:R-:W-:-:S03]  /*5700*/  FMUL R0, R0, UR4 ;  /* 0x0000000400007c20 */ /* 0x000fc60008400000 */
[----:B------:R-:W-:Y:S01]  /*5710*/  ISETP.NE.AND.EX P0, PT, R25, RZ, PT, P0 ;  /* 0x000000ff1900720c */ /* 0x000fe20003f05300 */
[----:B------:R0:W0:Y:S01]  /*5720*/  F2I.U32.TRUNC.NTZ R14, R0 ;  /* 0x00000000000e7305 */ /* 0x000022000020f000 */
[----:B------:R-:W5:Y:S01]  /*5730*/  LDC R9, c[0x0][0x144] ;  /* 0x00005100ff097b82 */ /* 0x000f620000000800 */
[-C--:B-1----:R-:W-:Y:S01]  /*5740*/  SHF.R.U64 R10, R4, R6.reuse, R3 ;  /* 0x00000006040a7219 */ /* 0x082fe20000001203 */
[----:B---3--:R-:W-:Y:S01]  /*5750*/  IMAD.MOV R7, RZ, RZ, -R7 ;  /* 0x000000ffff077224 */ /* 0x008fe200078e0a07 */
[----:B------:R-:W-:-:S05]  /*5760*/  SHF.R.U32.HI R3, RZ, R6, R3 ;  /* 0x00000006ff037219 */ /* 0x000fca0000011603 */
[----:B------:R-:W1:Y:S01]  /*5770*/  LDC R15, c[0x0][0x148] ;  /* 0x00005200ff0f7b82 */ /* 0x000e620000000800 */
[-CC-:B--2---:R-:W-:Y:S02]  /*5780*/  SHF.R.U64 R12, R10, R8.reuse, R3.reuse ;  /* 0x000000080a0c7219 */ /* 0x184fe40000001203 */
[----:B------:R-:W-:-:S05]  /*5790*/  SHF.R.U32.HI R3, RZ, R8, R3 ;  /* 0x00000008ff037219 */ /* 0x000fca0000011603 */
[----:B------:R-:W2:Y:S01]  /*57a0*/  LDC R21, c[0x0][0x600] ;  /* 0x00018000ff157b82 */ /* 0x000ea20000000800 */
[-CC-:B----4-:R-:W-:Y:S02]  /*57b0*/  SHF.R.U64 R13, R12, R22.reuse, R3.reuse ;  /* 0x000000160c0d7219 */ /* 0x190fe40000001203 */
[----:B------:R-:W-:-:S03]  /*57c0*/  SHF.R.U32.HI R5, RZ, R22, R3 ;  /* 0x00000016ff057219 */ /* 0x000fc60000011603 */
[----:B------:R-:W-:Y:S02]  /*57d0*/  IMAD.MOV.U32 R4, RZ, RZ, R13 ;  /* 0x000000ffff047224 */ /* 0x000fe400078e000d */
[----:B------:R-:W3:Y:S01]  /*57e0*/  LDC R26, c[0x0][0x648] ;  /* 0x00019200ff1a7b82 */ /* 0x000ee20000000800 */
[----:B-----5:R-:W-:-:S07]  /*57f0*/  IMAD R22, R9, R7, R18 ;  /* 0x0000000709167224 */ /* 0x020fce00078e0212 */
[----:B------:R-:W4:Y:S08]  /*5800*/  LDC R27, c[0x0][0x638] ;  /* 0x00018e00ff1b7b82 */ /* 0x000f300000000800 */
[----:B------:R-:W0:Y:S01]  /*5810*/  LDC R28, c[0x0][0x610] ;  /* 0x00018400ff1c7b82 */ /* 0x000e220000000800 */
[----:B-1----:R-:W-:Y:S05]  /*5820*/  @!P0 BRA `(.L_x_118) ;  /* 0x0000000000288947 */ /* 0x002fea0003800000 */
        /* <DEDUP_REMOVED lines=10> */
.L_x_118:
[----:B------:R-:W-:Y:S01]  /*58d0*/  ISETP.NE.AND P0, PT, R2, 0x1, PT ;  /* 0x000000010200780c */ /* 0x000fe20003f05270 */
[----:B0-----:R-:W-:Y:S01]  /*58e0*/  IMAD.MOV R14, RZ, RZ, -R14 ;  /* 0x000000ffff0e7224 */ /* 0x001fe200078e0a0e */
[----:B---3--:R-:W-:Y:S01]  /*58f0*/  SHF.R.U64 R0, R4, R26, R5 ;  /* 0x0000001a04007219 */ /* 0x008fe20000001205 */
[----:B--2---:R-:W-:Y:S01]  /*5900*/  VIADD R5, R21, 0xffffffff ;  /* 0xffffffff15057836 */ /* 0x004fe20000000000 */
[----:B------:R-:W-:-:S03]  /*5910*/  LOP3.LUT R3, R12, R77, RZ, 0xc0, !PT ;  /* 0x0000004d0c037212 */ /* 0x000fc600078ec0ff */
[----:B------:R-:W-:Y:S01]  /*5920*/  IMAD.MOV R4, RZ, RZ, -R0 ;  /* 0x000000ffff047224 */ /* 0x000fe200078e0a00 */
[----:B------:R-:W-:Y:S01]  /*5930*/  LOP3.LUT R5, R10, R5, RZ, 0xc0, !PT ;  /* 0x000000050a057212 */ /* 0x000fe200078ec0ff */
[----:B------:R-:W-:Y:S02]  /*5940*/  IMAD R3, R72, R0, R3 ;  /* 0x0000000048037224 */ /* 0x000fe400078e0203 */
[----:B----4-:R-:W-:Y:S02]  /*5950*/  IMAD R0, R4, R27, R13 ;  /* 0x0000001b04007224 */ /* 0x010fe400078e020d */
[----:B------:R-:W-:Y:S02]  /*5960*/  @P0 IMAD R22, R15, R14, R20 ;  /* 0x0000000e0f160224 */ /* 0x000fe400078e0214 */
[----:B------:R-:W-:Y:S02]  /*5970*/  IMAD.MOV.U32 R4, RZ, RZ, 0x1 ;  /* 0x00000001ff047424 */ /* 0x000fe400078e00ff */
[----:B------:R-:W-:-:S02]  /*5980*/  IMAD R22, R3, R28, R22 ;  /* 0x0000001c03167224 */ /* 0x000fc400078e0216 */
[----:B------:R-:W-:Y:S01]  /*5990*/  IMAD R3, R0, R21, R5 ;  /* 0x0000001500037224 */ /* 0x000fe200078e0205 */
[----:B------:R-:W-:-:S04]  /*59a0*/  PRMT R0, R4, 0x7610, R0 ;  /* 0x0000761004007816 */ /* 0x000fc80000000000 */
[----:B------:R-:W-:Y:S02]  /*59b0*/  SEL R18, R3, R22, !P0 ;  /* 0x0000001603127207 */ /* 0x000fe40004000000 */
[----:B------:R-:W-:-:S07]  /*59c0*/  SEL R22, R22, R3, !P0 ;  /* 0x0000000316167207 */ /* 0x000fce0004000000 */
.L_x_116:
[----:B------:R-:W-:Y:S02]  /*59d0*/  LOP3.LUT P0, RZ, R0, 0xff, RZ, 0xc0, !PT ;  /* 0x000000ff00ff7812 */ /* 0x000fe4000780c0ff */
[----:B------:R-:W-:-:S11]  /*59e0*/  LOP3.LUT R82, R82, 0x1, RZ, 0x3c, !PT ;  /* 0x0000000152527812 */ /* 0x000fd600078e3cff */
[----:B------:R-:W-:Y:S05]  /*59f0*/  @P0 BRA `(.L_x_119) ;  /* 0xffffffc000280947 */ /* 0x000fea000383ffff */
[----:B------:R-:W-:Y:S05]  /*5a00*/  EXIT ;  /* 0x000000000000794d */ /* 0x000fea0003800000 */
.L_x_18:
[----:B------:R-:W-:-:S08]  /*5a10*/  ISETP.NE.AND P0, PT, R14, RZ, PT ;  /* 0x000000ff0e00720c */ /* 0x000fd00003f05270 */
[----:B0-----:R-:W0:-:S00]  /*5a20*/  USETMAXREG.DEALLOC.CTAPOOL 0x28 ;  /* 0x00000028000079c8 */ /* 0x001e0000080e0500 */
[----:B------:R-:W-:Y:S05]  /*5a30*/  @P0 EXIT ;  /* 0x000000000000094d */ /* 0x000fea0003800000 */
[----:B0-----:R-:W-:Y:S01]  /*5a40*/  LOP3.LUT P0, RZ, R8, 0xff, RZ, 0xc0, !PT ;  /* 0x000000ff08ff7812 */ /* 0x001fe2000780c0ff */
[----:B------:R-:W-:Y:S02]  /*5a50*/  IMAD.MOV.U32 R3, RZ, RZ, 0x1 ;  /* 0x00000001ff037424 */ /* 0x000fe400078e00ff */
[----:B------:R-:W-:-:S10]  /*5a60*/  IMAD.MOV.U32 R8, RZ, RZ, RZ ;  /* 0x000000ffff087224 */ /* 0x000fd400078e00ff */
[----:B------:R-:W-:Y:S05]  /*5a70*/  @!P0 BRA `(.L_x_120) ;  /* 0x0000000c00248947 */ /* 0x000fea0003800000 */
[----:B------:R-:W0:Y:S01]  /*5a80*/  S2R R11, SR_CgaCtaId ;  /* 0x00000000000b7919 */ /* 0x000e220000008800 */
[----:B------:R-:W-:Y:S01]  /*5a90*/  LOP3.LUT P0, RZ, R5, 0x1f, RZ, 0xc0, !PT ;  /* 0x0000001f05ff7812 */ /* 0x000fe2000780c0ff */
[----:B------:R-:W-:Y:S01]  /*5aa0*/  ULDC UR5, c[0x0][0x658] ;  /* 0x0001960000057ab9 */ /* 0x000fe20000000800 */
[----:B------:R-:W-:Y:S01]  /*5ab0*/  UMOV UR6, 0xffffffff ;  /* 0xffffffff00067882 */ /* 0x000fe20000000000 */
[----:B------:R-:W-:Y:S01]  /*5ac0*/  BSSY B0, `(.L_x_120) ;  /* 0x00000c4000007945 */ /* 0x000fe20003800000 */
[----:B------:R-:W-:Y:S01]  /*5ad0*/  USHF.L.U32 UR6, UR6, UR5, URZ ;  /* 0x0000000506067299 */ /* 0x000fe2000800063f */
[C---:B------:R-:W-:Y:S01]  /*5ae0*/  ISETP.NE.AND P2, PT, R4.reuse, RZ, PT ;  /* 0x000000ff0400720c */ /* 0x040fe20003f45270 */
[----:B------:R-:W-:Y:S01]  /*5af0*/  IMAD.MOV.U32 R10, RZ, RZ, 0x1 ;  /* 0x00000001ff0a7424 */ /* 0x000fe200078e00ff */
[----:B------:R-:W-:Y:S01]  /*5b00*/  ISETP.NE.OR P0, PT, R4, RZ, !P0 ;  /* 0x000000ff0400720c */ /* 0x000fe20004705670 */
[----:B------:R-:W-:Y:S01]  /*5b10*/  IMAD.MOV.U32 R3, RZ, RZ, 0x1 ;  /* 0x00000001ff037424 */ /* 0x000fe200078e00ff */
[----:B------:R-:W-:Y:S01]  /*5b20*/  LOP3.LUT R9, R23, 0x2, RZ, 0xfc, !PT ;  /* 0x0000000217097812 */ /* 0x000fe200078efcff */
[----:B------:R-:W-:Y:S01]  /*5b30*/  IMAD.MOV.U32 R8, RZ, RZ, RZ ;  /* 0x000000ffff087224 */ /* 0x000fe200078e00ff */
[----:B------:R-:W-:Y:S01]  /*5b40*/  ULDC UR4, c[0x0][0x600] ;  /* 0x0001800000047ab9 */ /* 0x000fe20000000800 */
[----:B------:R-:W-:Y:S01]  /*5b50*/  UMOV UR7, 0x1 ;  /* 0x0000000100077882 */ /* 0x000fe20000000000 */
[----:B------:R-:W-:-:S02]  /*5b60*/  UIADD3 UR19, UR40, 0x1, URZ ;  /* 0x0000000128137890 */ /* 0x000fc4000fffe03f */
[----:B------:R-:W-:Y:S02]  /*5b70*/  UIADD3 UR15, UR4, -0x1, URZ ;  /* 0xffffffff040f7890 */ /* 0x000fe4000fffe03f */
[----:B------:R-:W-:Y:S02]  /*5b80*/  USHF.L.U32 UR17, UR7, UR5, URZ ;  /* 0x0000000507117299 */ /* 0x000fe4000800063f */
[----:B------:R-:W-:Y:S01]  /*5b90*/  ULOP3.LUT UR16, URZ, UR6, URZ, 0x33, !UPT ;  /* 0x000000063f107292 */ /* 0x000fe2000f8e333f */
[----:B------:R-:W-:Y:S01]  /*5ba0*/  ULDC.64 UR20, c[0x0][0x198] ;  /* 0x0000660000147ab9 */ /* 0x000fe20000000a00 */
[----:B0-----:R-:W-:-:S10]  /*5bb0*/  LOP3.LUT R11, R11, 0x1, RZ, 0xc0, !PT ;  /* 0x000000010b0b7812 */ /* 0x001fd400078ec0ff */
.L_x_132:
[----:B------:R-:W-:-:S03]  /*5bc0*/  UMOV UR4, 0xffffffff ;  /* 0xffffffff00047882 */ /* 0x000fc60000000000 */
[----:B------:R-:W-:Y:S05]  /*5bd0*/  BRA.DIV UR4, `(.L_x_121) ;  /* 0x0000001a04dc7947 */ /* 0x000fea000b800000 */
[----:B------:R-:W-:-:S13]  /*5be0*/  ELECT P6, URZ, PT ;  /* 0x00000000003f782f */ /* 0x000fda00038c0000 */
.L_x_166:
[----:B------:R-:W0:Y:S01]  /*5bf0*/  LDC R4, c[0x0][0x28c] ;  /* 0x0000a300ff047b82 */ /* 0x000e220000000800 */
[----:B------:R-:W-:Y:S01]  /*5c00*/  BSSY B1, `(.L_x_122) ;  /* 0x000003b000017945 */ /* 0x000fe20003800000 */
[----:B0-----:R-:W-:-:S13]  /*5c10*/  ISETP.LT.OR P6, PT, R4, 0x1, !P6 ;  /* 0x000000010400780c */ /* 0x001fda00077c1670 */
[----:B------:R-:W-:Y:S05]  /*5c20*/  @P6 BRA `(.L_x_123) ;  /* 0x0000000000e06947 */ /* 0x000fea0003800000 */
[----:B------:R-:W-:Y:S02]  /*5c30*/  IMAD R18, R18, 0x2, R11 ;  /* 0x0000000212127824 */ /* 0x000fe400078e020b */
[----:B------:R-:W-:Y:S02]  /*5c40*/  IMAD.SHL.U32 R22, R22, 0x40, RZ ;  /* 0x0000004016167824 */ /* 0x000fe400078e00ff */
[----:B------:R-:W-:Y:S02]  /*5c50*/  IMAD.MOV.U32 R14, RZ, RZ, RZ ;  /* 0x000000ffff0e7224 */ /* 0x000fe400078e00ff */
[----:B------:R-:W-:Y:S02]  /*5c60*/  IMAD.U32 R15, RZ, RZ, UR19 ;  /* 0x00000013ff0f7e24 */ /* 0x000fe4000f8e00ff */
[----:B------:R-:W-:Y:S02]  /*5c70*/  IMAD.MOV.U32 R4, RZ, RZ, R3 ;  /* 0x000000ffff047224 */ /* 0x000fe400078e0003 */
[----:B------:R-:W-:-:S02]  /*5c80*/  IMAD.MOV.U32 R6, RZ, RZ, R8 ;  /* 0x000000ffff067224 */ /* 0x000fc400078e0008 */
[----:B------:R-:W-:-:S07]  /*5c90*/  IMAD R18, R18, 0x28, RZ ;  /* 0x0000002812127824 */ /* 0x000fce00078e02ff */
.L_x_127:
[----:B------:R-:W0:Y:S01]  /*5ca0*/  S2R R12, SR_CgaCtaId ;  /* 0x00000000000c7919 */ /* 0x000e220000008800 */
[----:B------:R-:W-:Y:S01]  /*5cb0*/  MOV R5, 0x400 ;  /* 0x0000040000057802 */ /* 0x000fe20000000f00 */
[----:B------:R-:W1:Y:S03]  /*5cc0*/  @!P2 LDC R7, c[0x0][0x500] ;  /* 0x00014000ff07ab82 */ /* 0x000e660000000800 */
[----:B0-----:R-:W-:Y:S02]  /*5cd0*/  LEA R13, R12, R5, 0x18 ;  /* 0x000000050c0d7211 */ /* 0x001fe400078ec0ff */
[----:B------:R-:W-:-:S03]  /*5ce0*/  SHF.L.U32 R5, R4, 0x1f, RZ ;  /* 0x0000001f04057819 */ /* 0x000fc600000006ff */
[----:B------:R-:W-:-:S04]  /*5cf0*/  IMAD R12, R6, 0x8, R13 ;  /* 0x00000008060c7824 */ /* 0x000fc800078e020d */
[----:B------:R-:W0:Y:S02]  /*5d00*/  SYNCS.PHASECHK.TRANS64.TRYWAIT P1, [R12+URZ+0xc8], R5 ;  /* 0x0000c8050c0075a7 */ /* 0x000e24000802017f */
[----:B01----:R-:W-:Y:S05]  /*5d10*/  @!P1 BRA `(.L_x_124) ;  /* 0x0000001800ac9947 */ /* 0x003fea0003800000 */
.L_x_167:
[----:B0-----:R-:W-:Y:S01]  /*5d20*/  PRMT R5, R9, 0x9910, RZ ;  /* 0x0000991009057816 */ /* 0x001fe200000000ff */
[----:B------:R0:W-:Y:S03]  /*5d30*/  @!P2 SYNCS.ARRIVE.TRANS64 RZ, [R12+URZ], R7 ;  /* 0x000000070cffa9a7 */ /* 0x0001e6000800003f */
[----:B------:R-:W-:-:S13]  /*5d40*/  ISETP.NE.AND P1, PT, R5, 0x2, PT ;  /* 0x000000020500780c */ /* 0x000fda0003f25270 */
[----:B0-----:R-:W-:Y:S05]  /*5d50*/  @P1 BRA `(.L_x_125) ;  /* 0x0000000000041947 */ /* 0x001fea0003800000 */
[----:B------:R-:W-:Y:S01]  /*5d60*/  BPT.TRAP 0x1 ;  /* 0x000000040000795c */ /* 0x000fe20000300000 */
.L_x_125:
[----:B------:R-:W-:Y:S05]  /*5d70*/  @P0 BRA `(.L_x_126) ;  /* 0x0000000000040947 */ /* 0x000fea0003800000 */
[----:B------:R-:W-:Y:S01]  /*5d80*/  BPT.TRAP 0x1 ;  /* 0x000000040000795c */ /* 0x000fe20000300000 */
.L_x_126:
[----:B------:R-:W-:Y:S01]  /*5d90*/  IMAD R5, R6, 0x2, R11 ;  /* 0x0000000206057824 */ /* 0x000fe200078e020b */
[----:B------:R-:W-:Y:S01]  /*5da0*/  R2UR UR9, R12 ;  /* 0x000000000c0972ca */ /* 0x000fe200000e0000 */
[--C-:B------:R-:W-:Y:S01]  /*5db0*/  IMAD R7, R6, 0x1000, R13.reuse ;  /* 0x0000100006077824 */ /* 0x100fe200078e020d */
[----:B------:R-:W-:Y:S01]  /*5dc0*/  UIADD3 UR4, UP0, UR20, 0xf0, URZ ;  /* 0x000000f014047890 */ /* 0x000fe2000ff1e03f */
[----:B------:R-:W-:Y:S01]  /*5dd0*/  IMAD R5, R5, 0x500, RZ ;  /* 0x0000050005057824 */ /* 0x000fe200078e02ff */
[----:B------:R-:W-:Y:S01]  /*5de0*/  R2UR UR11, R22 ;  /* 0x00000000160b72ca */ /* 0x000fe200000e0000 */
[----:B------:R-:W-:Y:S01]  /*5df0*/  VIADD R15, R15, 0xffffffff ;  /* 0xffffffff0f0f7836 */ /* 0x000fe20000000000 */
[----:B------:R-:W-:Y:S01]  /*5e00*/  R2UR UR5, R7 ;  /* 0x00000000070572ca */ /* 0x000fe200000e0000 */
[----:B------:R-:W-:Y:S01]  /*5e10*/  IMAD R5, R5, 0x2, R13 ;  /* 0x0000000205057824 */ /* 0x000fe200078e020d */
[----:B------:R-:W-:Y:S01]  /*5e20*/  R2UR UR10, R14 ;  /* 0x000000000e0a72ca */ /* 0x000fe200000e0000 */
[----:B------:R-:W-:Y:S01]  /*5e30*/  UIADD3 UR22, UP1, UR20, 0x1f0, URZ ;  /* 0x000001f014167890 */ /* 0x000fe2000ff3e03f */
[----:B------:R-:W-:Y:S01]  /*5e40*/  R2UR UR12, R19 ;  /* 0x00000000130c72ca */ /* 0x000fe200000e0000 */
[----:B------:R-:W-:Y:S01]  /*5e50*/  VIADD R6, R6, 0x1 ;  /* 0x0000000106067836 */ /* 0x000fe20000000000 */
[----:B------:R-:W-:Y:S01]  /*5e60*/  R2UR UR8, R5 ;  /* 0x00000000050872ca */ /* 0x000fe200000e0000 */
[----:B------:R-:W-:Y:S01]  /*5e70*/  UIADD3.X UR23, URZ, UR21, URZ, UP1, !UPT ;  /* 0x000000153f177290 */ /* 0x000fe20008ffe43f */
[----:B------:R-:W-:Y:S01]  /*5e80*/  R2UR UR18, R18 ;  /* 0x00000000121272ca */ /* 0x000fe200000e0000 */
[----:B------:R-:W-:Y:S01]  /*5e90*/  UMOV UR6, 0x0 ;  /* 0x0000000000067882 */ /* 0x000fe20000000000 */
[----:B------:R-:W-:Y:S01]  /*5ea0*/  ISETP.GT.AND P3, PT, R15, 0x1, PT ;  /* 0x000000010f00780c */ /* 0x000fe20003f64270 */
[----:B------:R-:W-:Y:S01]  /*5eb0*/  UMOV UR7, 0x10000000 ;  /* 0x1000000000077882 */ /* 0x000fe20000000000 */
[----:B------:R-:W-:Y:S01]  /*5ec0*/  ISETP.NE.AND P1, PT, R6, 0x19, PT ;  /* 0x000000190600780c */ /* 0x000fe20003f25270 */
[----:B------:R-:W-:Y:S01]  /*5ed0*/  UIADD3 UR13, UR5, 0x280, URZ ;  /* 0x00000280050d7890 */ /* 0x000fe2000fffe03f */
[----:B------:R-:W-:Y:S01]  /*5ee0*/  VIADD R14, R14, 0x20 ;  /* 0x000000200e0e7836 */ /* 0x000fe20000000000 */
[----:B------:R-:W-:Y:S01]  /*5ef0*/  UIADD3.X UR5, URZ, UR21, URZ, UP0, !UPT ;  /* 0x000000153f057290 */ /* 0x000fe200087fe43f */
[----:B------:R-:W-:Y:S01]  /*5f00*/  SEL R5, RZ, 0x1, P1 ;  /* 0x00000001ff057807 */ /* 0x000fe20000800000 */
[----:B------:R-:W-:Y:S01]  /*5f10*/  UMOV UR24, 0x30000 ;  /* 0x0003000000187882 */ /* 0x000fe20000000000 */
[----:B------:R-:W-:Y:S01]  /*5f20*/  SEL R6, R6, RZ, P1 ;  /* 0x000000ff06067207 */ /* 0x000fe20000800000 */
[----:B------:R-:W-:Y:S01]  /*5f30*/  UIADD3 UR14, UR8, 0x19280, URZ ;  /* 0x00019280080e7890 */ /* 0x000fe2000fffe03f */
[----:B------:R-:W-:-:S02]  /*5f40*/  LOP3.LUT R4, R4, R5, RZ, 0x3c, !PT ;  /* 0x0000000504047212 */ /* 0x000fc400078e3cff */
[----:B------:R-:W-:Y:S02]  /*5f50*/  UMOV UR8, UR13 ;  /* 0x0000000d00087c82 */ /* 0x000fe40008000000 */
[----:B------:R0:W-:Y:S02]  /*5f60*/  UTMALDG.3D [UR8], [UR4], desc[UR6] ;  /* 0x00000608040075b4 */ /* 0x0001e40008011000 */
[----:B0-----:R-:W-:Y:S01]  /*5f70*/  UMOV UR8, UR14 ;  /* 0x0000000e00087c82 */ /* 0x001fe20008000000 */
[----:B------:R-:W-:Y:S02]  /*5f80*/  UMOV UR11, UR18 ;  /* 0x00000012000b7c82 */ /* 0x000fe40008000000 */
[----:B------:R0:W-:Y:S02]  /*5f90*/  UTMALDG.3D.MULTICAST [UR8], [UR22], UR24, desc[UR6] ;  /* 0x00000608160073b4 */ /* 0x0001e40008011818 */
[----:B0-----:R-:W-:Y:S05]  /*5fa0*/  @P3 BRA `(.L_x_127) ;  /* 0xfffffffc003c3947 */ /* 0x001fea000383ffff */
.L_x_123:
[----:B------:R-:W-:Y:S05]  /*5fb0*/  BSYNC B1 ;  /* 0x0000000000017941 */ /* 0x000fea0003800000 */
.L_x_122:
[----:B------:R-:W2:Y:S01]  /*5fc0*/  LDL.64 R12, [R1] ;  /* 0x00000000010c7983 */ /* 0x000ea20000100a00 */
[----:B------:R-:W-:Y:S01]  /*5fd0*/  LOP3.LUT P4, RZ, R10, 0xff, RZ, 0xc0, !PT ;  /* 0x000000ff0aff7812 */ /* 0x000fe2000788c0ff */
[----:B------:R-:W-:Y:S01]  /*5fe0*/  VIADD R7, R8, UR40 ;  /* 0x0000002808077c36 */ /* 0x000fe20008000000 */
[----:B------:R-:W-:Y:S01]  /*5ff0*/  ULDC.64 UR4, c[0x0][0x650] ;  /* 0x0001940000047ab9 */ /* 0x000fe20000000a00 */
[----:B------:R-:W-:Y:S01]  /*6000*/  IMAD.U32 R8, RZ, RZ, UR40 ;  /* 0x00000028ff087e24 */ /* 0x000fe2000f8e00ff */
[----:B------:R-:W-:Y:S01]  /*6010*/  UISETP.GE.U32.AND UP0, UPT, UR40, 0x19, UPT ;  /* 0x000000192800788c */ /* 0x000fe2000bf06070 */
[----:B------:R-:W-:Y:S01]  /*6020*/  BSSY B1, `(.L_x_128) ;  /* 0x000006b000017945 */ /* 0x000fe20003800000 */
[----:B------:R-:W-:Y:S01]  /*6030*/  ISETP.GT.U32.AND P1, PT, R7, 0x18, PT ;  /* 0x000000180700780c */ /* 0x000fe20003f24070 */
[----:B------:R-:W-:Y:S01]  /*6040*/  IMAD.MOV.U32 R22, RZ, RZ, -0x1 ;  /* 0xffffffffff167424 */ /* 0x000fe200078e00ff */
[----:B------:R-:W-:Y:S01]  /*6050*/  PRMT R10, RZ, 0x7610, R10 ;  /* 0x00007610ff0a7816 */ /* 0x000fe2000000000a */
[----:B------:R-:W-:Y:S01]  /*6060*/  IMAD.MOV.U32 R18, RZ, RZ, -0x1 ;  /* 0xffffffffff127424 */ /* 0x000fe200078e00ff */
[----:B------:R-:W-:Y:S01]  /*6070*/  ISETP.LT.U32.AND P1, PT, R8, 0x19, P1 ;  /* 0x000000190800780c */ /* 0x000fe20000f21070 */
[----:B------:R-:W-:Y:S01]  /*6080*/  IMAD.MOV.U32 R19, RZ, RZ, -0x1 ;  /* 0xffffffffff137424 */ /* 0x000fe200078e00ff */
[----:B------:R-:W-:Y:S01]  /*6090*/  PLOP3.LUT P3, PT, PT, PT, UP0, 0x80, 0x0 ;  /* 0x000000000000781c */ /* 0x000fe20003f6f008 */
[----:B------:R-:W0:Y:S01]  /*60a0*/  @P4 S2R R5, SR_CgaCtaId ;  /* 0x0000000000054919 */ /* 0x000e220000008800 */
[----:B------:R-:W-:-:S04]  /*60b0*/  @P4 MOV R4, 0x400 ;  /* 0x0000040000044802 */ /* 0x000fc80000000f00 */
[----:B0-----:R-:W-:Y:S01]  /*60c0*/  @P4 LEA R6, R5, R4, 0x18 ;  /* 0x0000000405064211 */ /* 0x001fe200078ec0ff */
[----:B------:R-:W-:Y:S01]  /*60d0*/  IMAD.WIDE.U32 R4, R7, 0x51eb851f, RZ ;  /* 0x51eb851f07047825 */ /* 0x000fe200078e00ff */
[----:B------:R-:W-:Y:S02]  /*60e0*/  SEL R4, RZ, 0x1, !P1 ;  /* 0x00000001ff047807 */ /* 0x000fe40004800000 */
[----:B------:R0:W-:Y:S02]  /*60f0*/  @P4 SYNCS.ARRIVE.TRANS64.A1T0 RZ, [R6+URZ+0x1c8], RZ ;  /* 0x0001c8ff06ff49a7 */ /* 0x0001e4000810003f */
[----:B------:R-:W-:Y:S02]  /*6100*/  LOP3.LUT R3, R3, R4, RZ, 0x3c, !PT ;  /* 0x0000000403037212 */ /* 0x000fe400078e3cff */
[----:B------:R-:W-:Y:S02]  /*6110*/  PRMT R4, RZ, 0x7610, R4 ;  /* 0x00007610ff047816 */ /* 0x000fe40000000004 */
[----:B0-----:R-:W-:-:S04]  /*6120*/  SHF.R.U32.HI R6, RZ, 0x3, R5 ;  /* 0x00000003ff067819 */ /* 0x001fc80000011605 */
[----:B------:R-:W-:Y:S01]  /*6130*/  @P3 LOP3.LUT R3, R3, 0x1, R6, 0x78, !PT ;  /* 0x0000000103033812 */ /* 0x000fe200078e7806 */
[----:B------:R-:W-:Y:S01]  /*6140*/  IMAD R8, R6, -0x19, R7 ;  /* 0xffffffe706087824 */ /* 0x000fe200078e0207 */
[----:B--2---:R-:W-:-:S04]  /*6150*/  IADD3 R16, P4, R16, R12, RZ ;  /* 0x0000000c10107210 */ /* 0x004fc80007f9e0ff */
[----:B------:R-:W-:Y:S01]  /*6160*/  ISETP.GE.U32.AND P1, PT, R16, UR4, PT ;  /* 0x0000000410007c0c */ /* 0x000fe2000bf26070 */
[----:B------:R-:W-:-:S05]  /*6170*/  IMAD.X R17, R17, 0x1, R0, P4 ;  /* 0x0000000111117824 */ /* 0x000fca00020e0600 */
[----:B------:R-:W-:-:S13]  /*6180*/  ISETP.GE.U32.AND.EX P1, PT, R17, UR5, PT, P1 ;  /* 0x0000000511007c0c */ /* 0x000fda000bf26110 */
[----:B------:R-:W-:Y:S05]  /*6190*/  @P1 BRA `(.L_x_129) ;  /* 0x00000004004c1947 */ /* 0x000fea0003800000 */
[----:B------:R-:W0:Y:S01]  /*61a0*/  S2R R13, SR_CTAID.X ;  /* 0x00000000000d7919 */ /* 0x000e220000002500 */
[----:B------:R-:W-:Y:S01]  /*61b0*/  ULDC.64 UR4, c[0x0][0x628] ;  /* 0x00018a0000047ab9 */ /* 0x000fe20000000a00 */
[----:B------:R-:W1:Y:S01]  /*61c0*/  LDC R14, c[0x0][0x144] ;  /* 0x00005100ff0e7b82 */ /* 0x000e620000000800 */
[----:B------:R-:W-:Y:S01]  /*61d0*/  ISETP.NE.U32.AND P1, PT, RZ, UR4, PT ;  /* 0x00000004ff007c0c */ /* 0x000fe2000bf25070 */
[----:B------:R-:W2:Y:S01]  /*61e0*/  S2R R12, SR_CTAID.Y ;  /* 0x00000000000c7919 */ /* 0x000ea20000002600 */
[----:B------:R-:W-:Y:S01]  /*61f0*/  ULDC UR7, c[0x0][0x630] ;  /* 0x00018c0000077ab9 */ /* 0x000fe20000000800 */
[----:B------:R-:W-:Y:S01]  /*6200*/  ULDC UR8, c[0x0][0x150] ;  /* 0x0000540000087ab9 */ /* 0x000fe20000000800 */
[----:B------:R-:W-:Y:S01]  /*6210*/  ISETP.NE.AND.EX P1, PT, RZ, UR5, PT, P1 ;  /* 0x00000005ff007c0c */ /* 0x000fe2000bf25310 */
[----:B------:R-:W-:Y:S02]  /*6220*/  IMAD.MOV.U32 R4, RZ, RZ, R16 ;  /* 0x000000ffff047224 */ /* 0x000fe400078e0010 */
[----:B------:R-:W-:Y:S01]  /*6230*/  IMAD.MOV.U32 R5, RZ, RZ, R17 ;  /* 0x000000ffff057224 */ /* 0x000fe200078e0011 */
[----:B0-----:R-:W-:-:S09]  /*6240*/  I2FP.F32.U32 R18, R13 ;  /* 0x0000000d00127245 */ /* 0x001fd20000201000 */
[----:B------:R-:W-:Y:S05]  /*6250*/  @!P1 BRA `(.L_x_130) ;  /* 0x0000000000289947 */ /* 0x000fea0003800000 */
[----:B------:R-:W-:Y:S02]  /*6260*/  ULDC UR6, c[0x0][0x634] ;  /* 0x00018d0000067ab9 */ /* 0x000fe40000000800 */
[----:B------:R-:W-:-:S05]  /*6270*/  IADD3 R5, P1, R16, UR6, RZ ;  /* 0x0000000610057c10 */ /* 0x000fca000ff3e0ff */
[----:B------:R-:W-:-:S04]  /*6280*/  IMAD.X R15, RZ, RZ, R17, P1 ;  /* 0x000000ffff0f7224 */ /* 0x000fc800008e0611 */
[----:B------:R-:W-:-:S04]  /*6290*/  IMAD.WIDE.U32 R6, R15, UR4, RZ ;  /* 0x000000040f067c25 */ /* 0x000fc8000f8e00ff */
[----:B------:R-:W-:-:S04]  /*62a0*/  IMAD.WIDE.U32 R6, P1, R5, UR5, R6 ;  /* 0x0000000505067c25 */ /* 0x000fc8000f820006 */
[----:B------:R-:W-:-:S04]  /*62b0*/  IMAD.WIDE.U32 R4, R5, UR4, RZ ;  /* 0x0000000405047c25 */ /* 0x000fc8000f8e00ff */
[----:B------:R-:W-:Y:S01]  /*62c0*/  IMAD.MOV.U32 R4, RZ, RZ, R7 ;  /* 0x000000ffff047224 */ /* 0x000fe200078e0007 */
[----:B------:R-:W-:Y:S01]  /*62d0*/  IADD3 RZ, P3, R5, R6, RZ ;  /* 0x0000000605ff7210 */ /* 0x000fe20007f7e0ff */
[----:B------:R-:W-:-:S04]  /*62e0*/  IMAD.X R5, RZ, RZ, RZ, P1 ;  /* 0x000000ffff057224 */ /* 0x000fc800008e06ff */
[----:B------:R-:W-:-:S08]  /*62f0*/  IMAD.WIDE.U32.X R4, R15, UR5, R4, P3 ;  /* 0x000000050f047c25 */ /* 0x000fd000098e0404 */
.L_x_130:
[----:B------:R-:W-:Y:S01]  /*6300*/  FMUL R18, R18, UR8 ;  /* 0x0000000812127c20 */ /* 0x000fe20008400000 */
[--C-:B------:R-:W-:Y:S01]  /*6310*/  SHF.R.U64 R19, R4, UR7, R5.reuse ;  /* 0x0000000704137c19 */ /* 0x100fe20008001205 */
[----:B------:R-:W-:Y:S01]  /*6320*/  ULDC.64 UR4, c[0x0][0x620] ;  /* 0x0001880000047ab9 */ /* 0x000fe20000000a00 */
[----:B------:R-:W-:Y:S01]  /*6330*/  SHF.R.U32.HI R4, RZ, UR7, R5 ;  /* 0x00000007ff047c19 */ /* 0x000fe20008011605 */
[----:B------:R-:W-:Y:S01]  /*6340*/  ULDC.64 UR6, c[0x0][0x640] ;  /* 0x0001900000067ab9 */ /* 0x000fe20000000a00 */
[----:B------:R-:W-:Y:S01]  /*6350*/  IADD3 R5, P1, RZ, -R19, RZ ;  /* 0x80000013ff057210 */ /* 0x000fe20007f3e0ff */
[----:B------:R-:W0:Y:S01]  /*6360*/  F2I.U32.TRUNC.NTZ R18, R18 ;  /* 0x0000001200127305 */ /* 0x000e22000020f000 */
[----:B------:R-:W3:Y:S03]  /*6370*/  LDC R15, c[0x0][0x148] ;  /* 0x00005200ff0f7b82 */ /* 0x000ee60000000800 */
[----:B------:R-:W-:Y:S01]  /*6380*/  IMAD.X R4, RZ, RZ, ~R4, P1 ;  /* 0x000000ffff047224 */ /* 0x000fe200008e0e04 */
[----:B------:R-:W-:-:S03]  /*6390*/  ISETP.NE.U32.AND P1, PT, RZ, UR6, PT ;  /* 0x00000006ff007c0c */ /* 0x000fc6000bf25070 */
[----:B------:R-:W-:Y:S01]  /*63a0*/  IMAD R4, R4, UR4, RZ ;  /* 0x0000000404047c24 */ /* 0x000fe2000f8e02ff */
[----:B------:R-:W-:-:S03]  /*63b0*/  ISETP.NE.AND.EX P1, PT, RZ, UR7, PT, P1 ;  /* 0x00000007ff007c0c */ /* 0x000fc6000bf25310 */
[C---:B------:R-:W-:Y:S01]  /*63c0*/  IMAD R7, R5.reuse, UR5, R4 ;  /* 0x0000000505077c24 */ /* 0x040fe2000f8e0204 */
[----:B------:R-:W-:Y:S01]  /*63d0*/  ULDC UR5, c[0x0][0x154] ;  /* 0x0000550000057ab9 */ /* 0x000fe20000000800 */
[----:B------:R-:W-:Y:S01]  /*63e0*/  IMAD.WIDE.U32 R4, R5, UR4, R16 ;  /* 0x0000000405047c25 */ /* 0x000fe2000f8e0010 */
[----:B------:R-:W-:-:S03]  /*63f0*/  ULDC UR4, c[0x0][0x618] ;  /* 0x0001860000047ab9 */ /* 0x000fc60000000800 */
[----:B0-----:R-:W-:Y:S02]  /*6400*/  IMAD.MOV R6, RZ, RZ, -R18 ;  /* 0x000000ffff067224 */ /* 0x001fe400078e0a12 */
[----:B------:R-:W-:Y:S02]  /*6410*/  IMAD.IADD R5, R5, 0x1, R7 ;  /* 0x0000000105057824 */ /* 0x000fe400078e0207 */
[----:B-1----:R-:W-:Y:S01]  /*6420*/  IMAD R13, R14, R6, R13 ;  /* 0x000000060e0d7224 */ /* 0x002fe200078e020d */
[----:B--2---:R-:W-:Y:S02]  /*6430*/  I2FP.F32.U32 R6, R12 ;  /* 0x0000000c00067245 */ /* 0x004fe40000201000 */
[--C-:B------:R-:W-:Y:S02]  /*6440*/  SHF.R.U64 R14, R4, UR4, R5.reuse ;  /* 0x00000004040e7c19 */ /* 0x100fe40008001205 */
[----:B------:R-:W-:Y:S01]  /*6450*/  SHF.R.U32.HI R5, RZ, UR4, R5 ;  /* 0x00000004ff057c19 */ /* 0x000fe20008011605 */
[----:B------:R-:W-:Y:S01]  /*6460*/  FMUL R6, R6, UR5 ;  /* 0x0000000506067c20 */ /* 0x000fe20008400000 */
[----:B------:R-:W-:-:S02]  /*6470*/  ULDC UR4, c[0x0][0x608] ;  /* 0x0001820000047ab9 */ /* 0x000fc40000000800 */
[--C-:B------:R-:W-:Y:S01]  /*6480*/  SHF.R.U64 R20, R14, UR4, R5.reuse ;  /* 0x000000040e147c19 */ /* 0x100fe20008001205 */
[----:B------:R0:W1:Y:S01]  /*6490*/  F2I.U32.TRUNC.NTZ R21, R6 ;  /* 0x0000000600157305 */ /* 0x000062000020f000 */
[----:B------:R-:W-:Y:S01]  /*64a0*/  SHF.R.U32.HI R5, RZ, UR4, R5 ;  /* 0x00000004ff057c19 */ /* 0x000fe20008011605 */
[----:B------:R-:W-:-:S03]  /*64b0*/  ULDC UR4, c[0x0][0x658] ;  /* 0x0001960000047ab9 */ /* 0x000fc60000000800 */
[--C-:B------:R-:W-:Y:S02]  /*64c0*/  SHF.R.U64 R18, R20, UR4, R5.reuse ;  /* 0x0000000414127c19 */ /* 0x100fe40008001205 */
[----:B------:R-:W-:-:S03]  /*64d0*/  SHF.R.U32.HI R25, RZ, UR4, R5 ;  /* 0x00000004ff197c19 */ /* 0x000fc60008011605 */
[----:B------:R-:W-:Y:S02]  /*64e0*/  IMAD.MOV.U32 R4, RZ, RZ, R18 ;  /* 0x000000ffff047224 */ /* 0x000fe400078e0012 */
[----:B------:R-:W-:Y:S01]  /*64f0*/  IMAD.MOV.U32 R5, RZ, RZ, R25 ;  /* 0x000000ffff057224 */ /* 0x000fe200078e0019 */
[----:B0-----:R-:W-:Y:S06]  /*6500*/  @!P1 BRA `(.L_x_131) ;  /* 0x0000000000289947 */ /* 0x001fec0003800000 */
        /* <DEDUP_REMOVED lines=10> */
.L_x_131:
[----:B------:R-:W-:Y:S01]  /*65b0*/  ISETP.NE.AND P1, PT, R2, 0x1, PT ;  /* 0x000000010200780c */ /* 0x000fe20003f25270 */
[----:B------:R-:W-:Y:S01]  /*65c0*/  ULDC UR4, c[0x0][0x648] ;  /* 0x0001920000047ab9 */ /* 0x000fe20000000800 */
[----:B------:R-:W-:Y:S01]  /*65d0*/  LOP3.LUT R20, R20, UR16, RZ, 0xc0, !PT ;  /* 0x0000001014147c12 */ /* 0x000fe2000f8ec0ff */
[----:B-1----:R-:W-:Y:S01]  /*65e0*/  IMAD.MOV R21, RZ, RZ, -R21 ;  /* 0x000000ffff157224 */ /* 0x002fe200078e0a15 */
[----:B------:R-:W-:Y:S01]  /*65f0*/  SHF.R.U64 R5, R4, UR4, R5 ;  /* 0x0000000404057c19 */ /* 0x000fe20008001205 */
[----:B------:R-:W-:Y:S01]  /*6600*/  ULDC UR4, c[0x0][0x638] ;  /* 0x00018e0000047ab9 */ /* 0x000fe20000000800 */
[----:B------:R-:W-:Y:S01]  /*6610*/  ULDC UR5, c[0x0][0x610] ;  /* 0x0001840000057ab9 */ /* 0x000fe20000000800 */
[----:B------:R-:W-:Y:S02]  /*6620*/  IMAD.MOV.U32 R4, RZ, RZ, 0x1 ;  /* 0x00000001ff047424 */ /* 0x000fe400078e00ff */
[----:B------:R-:W-:Y:S02]  /*6630*/  IMAD.MOV R7, RZ, RZ, -R5 ;  /* 0x000000ffff077224 */ /* 0x000fe400078e0a05 */
[----:B------:R-:W-:Y:S01]  /*6640*/  IMAD R20, R5, UR17, R20 ;  /* 0x0000001105147c24 */ /* 0x000fe2000f8e0214 */
[----:B------:R-:W-:Y:S01]  /*6650*/  LOP3.LUT R5, R14, UR15, RZ, 0xc0, !PT ;  /* 0x0000000f0e057c12 */ /* 0x000fe2000f8ec0ff */
[----:B---3--:R-:W-:-:S02]  /*6660*/  @P1 IMAD R13, R15, R21, R12 ;  /* 0x000000150f0d1224 */ /* 0x008fc400078e020c */
[----:B------:R-:W-:Y:S01]  /*6670*/  IMAD R18, R7, UR4, R18 ;  /* 0x0000000407127c24 */ /* 0x000fe2000f8e0212 */
[----:B------:R-:W-:Y:S01]  /*6680*/  ULDC UR4, c[0x0][0x600] ;  /* 0x0001800000047ab9 */ /* 0x000fe20000000800 */
[----:B------:R-:W-:Y:S02]  /*6690*/  IMAD R13, R20, UR5, R13 ;  /* 0x00000005140d7c24 */ /* 0x000fe4000f8e020d */
[----:B------:R-:W-:-:S05]  /*66a0*/  IMAD R22, R18, UR4, R5 ;  /* 0x0000000412167c24 */ /* 0x000fca000f8e0205 */
[----:B------:R-:W-:Y:S02]  /*66b0*/  SEL R18, R22, R13, !P1 ;  /* 0x0000000d16127207 */ /* 0x000fe40004800000 */
[----:B------:R-:W-:-:S07]  /*66c0*/  SEL R22, R13, R22, !P1 ;  /* 0x000000160d167207 */ /* 0x000fce0004800000 */
.L_x_129:
[----:B------:R-:W-:Y:S05]  /*66d0*/  BSYNC B1 ;  /* 0x0000000000017941 */ /* 0x000fea0003800000 */
.L_x_128:
[----:B------:R-:W-:-:S13]  /*66e0*/  LOP3.LUT P1, RZ, R4, 0xff, RZ, 0xc0, !PT ;  /* 0x000000ff04ff7812 */ /* 0x000fda000782c0ff */
[----:B------:R-:W-:Y:S05]  /*66f0*/  @P1 BRA `(.L_x_132) ;  /* 0xfffffff400301947 */ /* 0x000fea000383ffff */
[----:B------:R-:W-:Y:S05]  /*6700*/  BSYNC B0 ;  /* 0x0000000000007941 */ /* 0x000fea0003800000 */
.L_x_120:
[----:B------:R-:W-:-:S03]  /*6710*/  UMOV UR4, 0xffffffff ;  /* 0xffffffff00047882 */ /* 0x000fc60000000000 */
[----:B------:R-:W-:Y:S05]  /*6720*/  BRA.DIV UR4, `(.L_x_133) ;  /* 0x00000012043c7947 */ /* 0x000fea000b800000 */
[----:B------:R-:W-:-:S13]  /*6730*/  ELECT P6, URZ, PT ;  /* 0x00000000003f782f */ /* 0x000fda00038c0000 */
.L_x_170:
[----:B------:R-:W-:Y:S04]  /*6740*/  BSSY B0, `(.L_x_134) ;  /* 0x00000e8000007945 */ /* 0x000fe80003800000 */
[----:B------:R-:W-:Y:S05]  /*6750*/  @!P6 BRA `(.L_x_135) ;  /* 0x0000000c0098e947 */ /* 0x000fea0003800000 */
[----:B------:R-:W-:-:S04]  /*6760*/  LOP3.LUT R23, R23, 0x2, RZ, 0xfc, !PT ;  /* 0x0000000217177812 */ /* 0x000fc800078efcff */
[----:B------:R-:W-:-:S13]  /*6770*/  ISETP.NE.AND P0, PT, R23, 0x3, PT ;  /* 0x000000031700780c */ /* 0x000fda0003f05270 */
[----:B------:R-:W-:Y:S05]  /*6780*/  @!P0 BRA `(.L_x_136) ;  /* 0x0000000000048947 */ /* 0x000fea0003800000 */
[----:B------:R-:W-:Y:S01]  /*6790*/  BPT.TRAP 0x1 ;  /* 0x000000040000795c */ /* 0x000fe20000300000 */
.L_x_136:
[----:B------:R-:W0:Y:S01]  /*67a0*/  S2R R5, SR_CgaCtaId ;  /* 0x0000000000057919 */ /* 0x000e220000008800 */
[----:B------:R-:W-:Y:S02]  /*67b0*/  MOV R0, 0x400 ;  /* 0x0000040000007802 */ /* 0x000fe40000000f00 */
[----:B------:R-:W-:Y:S02]  /*67c0*/  SHF.L.U32 R2, R3, 0x1f, RZ ;  /* 0x0000001f03027819 */ /* 0x000fe400000006ff */
[----:B0-----:R-:W-:-:S05]  /*67d0*/  LEA R5, R5, R0, 0x18 ;  /* 0x0000000005057211 */ /* 0x001fca00078ec0ff */
[----:B------:R-:W-:-:S04]  /*67e0*/  VIADD R5, R5, 0xc8 ;  /* 0x000000c805057836 */ /* 0x000fc80000000000 */
[C---:B------:R-:W-:Y:S02]  /*67f0*/  IMAD R7, R8.reuse, 0x8, R5 ;  /* 0x0000000808077824 */ /* 0x040fe400078e0205 */
[----:B------:R-:W-:Y:S02]  /*6800*/  VIADD R8, R8, 0x1 ;  /* 0x0000000108087836 */ /* 0x000fe40000000000 */
[----:B------:R-:W0:Y:S03]  /*6810*/  SYNCS.PHASECHK.TRANS64.TRYWAIT P0, [R7+URZ], R2 ;  /* 0x00000002070075a7 */ /* 0x000e26000800017f */
[----:B------:R-:W-:-:S04]  /*6820*/  ISETP.NE.AND P1, PT, R8, 0x19, PT ;  /* 0x000000190800780c */ /* 0x000fc80003f25270 */
[----:B------:R-:W-:Y:S02]  /*6830*/  SEL R0, RZ, 0x1, P1 ;  /* 0x00000001ff007807 */ /* 0x000fe40000800000 */
[----:B------:R-:W-:Y:S02]  /*6840*/  SEL R8, R8, RZ, P1 ;  /* 0x000000ff08087207 */ /* 0x000fe40000800000 */
[----:B------:R-:W-:-:S03]  /*6850*/  LOP3.LUT R9, R3, R0, RZ, 0x3c, !PT ;  /* 0x0000000003097212 */ /* 0x000fc600078e3cff */
[----:B------:R-:W-:Y:S01]  /*6860*/  IMAD R6, R8, 0x8, R5 ;  /* 0x0000000808067824 */ /* 0x000fe200078e0205 */
[----:B------:R-:W-:Y:S01]  /*6870*/  SHF.L.U32 R3, R9, 0x1f, RZ ;  /* 0x0000001f09037819 */ /* 0x000fe200000006ff */
[----:B0-----:R-:W-:Y:S06]  /*6880*/  @!P0 BRA `(.L_x_137) ;  /* 0x0000001000048947 */ /* 0x001fec0003800000 */
.L_x_171:
[----:B------:R-:W1:Y:S01]  /*6890*/  SYNCS.PHASECHK.TRANS64.TRYWAIT P0, [R6+URZ], R3 ;  /* 0x00000003060075a7 */ /* 0x000e62000800017f */
[----:B------:R-:W-:-:S05]  /*68a0*/  VIADD R0, R8, 0x1 ;  /* 0x0000000108007836 */ /* 0x000fca0000000000 */
[----:B------:R-:W-:-:S04]  /*68b0*/  ISETP.NE.AND P1, PT, R0, 0x19, PT ;  /* 0x000000190000780c */ /* 0x000fc80003f25270 */
[----:B0-----:R-:W-:Y:S02]  /*68c0*/  SEL R2, RZ, 0x1, P1 ;  /* 0x00000001ff027807 */ /* 0x001fe40000800000 */
[----:B------:R-:W-:Y:S02]  /*68d0*/  SEL R0, R0, RZ, P1 ;  /* 0x000000ff00007207 */ /* 0x000fe40000800000 */
[----:B------:R-:W-:-:S03]  /*68e0*/  LOP3.LUT R9, R9, R2, RZ, 0x3c, !PT ;  /* 0x0000000209097212 */ /* 0x000fc600078e3cff */
[----:B------:R-:W-:Y:S01]  /*68f0*/  IMAD R7, R0, 0x8, R5 ;  /* 0x0000000800077824 */ /* 0x000fe200078e0205 */
[----:B------:R-:W-:Y:S01]  /*6900*/  SHF.L.U32 R4, R9, 0x1f, RZ ;  /* 0x0000001f09047819 */ /* 0x000fe200000006ff */
[----:B-1----:R-:W-:Y:S06]  /*6910*/  @!P0 BRA `(.L_x_138) ;  /* 0x0000000c00f48947 */ /* 0x002fec0003800000 */
.L_x_172:
[----:B------:R-:W1:Y:S01]  /*6920*/  SYNCS.PHASECHK.TRANS64.TRYWAIT P0, [R7+URZ], R4 ;  /* 0x00000004070075a7 */ /* 0x000e62000800017f */
[----:B------:R-:W-:-:S05]  /*6930*/  VIADD R0, R0, 0x1 ;  /* 0x0000000100007836 */ /* 0x000fca0000000000 */
[----:B------:R-:W-:-:S04]  /*6940*/  ISETP.NE.AND P1, PT, R0, 0x19, PT ;  /* 0x000000190000780c */ /* 0x000fc80003f25270 */
[----:B------:R-:W-:Y:S02]  /*6950*/  SEL R2, RZ, 0x1, P1 ;  /* 0x00000001ff027807 */ /* 0x000fe40000800000 */
[----:B------:R-:W-:Y:S02]  /*6960*/  SEL R0, R0, RZ, P1 ;  /* 0x000000ff00007207 */ /* 0x000fe40000800000 */
[----:B------:R-:W-:-:S03]  /*6970*/  LOP3.LUT R9, R9, R2, RZ, 0x3c, !PT ;  /* 0x0000000209097212 */ /* 0x000fc600078e3cff */
[----:B0-----:R-:W-:Y:S01]  /*6980*/  IMAD R6, R0, 0x8, R5 ;  /* 0x0000000800067824 */ /* 0x001fe200078e0205 */
[----:B------:R-:W-:Y:S01]  /*6990*/  SHF.L.U32 R3, R9, 0x1f, RZ ;  /* 0x0000001f09037819 */ /* 0x000fe200000006ff */
[----:B-1----:R-:W-:Y:S06]  /*69a0*/  @!P0 BRA `(.L_x_139) ;  /* 0x0000000c00e48947 */ /* 0x002fec0003800000 */
.L_x_173:
        /* <DEDUP_REMOVED lines=9> */
.L_x_174:
        /* <DEDUP_REMOVED lines=9> */
.L_x_175:
        /* <DEDUP_REMOVED lines=9> */
.L_x_176:
        /* <DEDUP_REMOVED lines=9> */
.L_x_177:
        /* <DEDUP_REMOVED lines=9> */
.L_x_178:
        /* <DEDUP_REMOVED lines=9> */
.L_x_179:
        /* <DEDUP_REMOVED lines=9> */
.L_x_180:
        /* <DEDUP_REMOVED lines=9> */
.L_x_181:
        /* <DEDUP_REMOVED lines=9> */
.L_x_182:
        /* <DEDUP_REMOVED lines=9> */
.L_x_183:
        /* <DEDUP_REMOVED lines=9> */
.L_x_184:
        /* <DEDUP_REMOVED lines=9> */
.L_x_185:
        /* <DEDUP_REMOVED lines=9> */
.L_x_186:
        /* <DEDUP_REMOVED lines=9> */
.L_x_187:
        /* <DEDUP_REMOVED lines=9> */
.L_x_188:
        /* <DEDUP_REMOVED lines=9> */
.L_x_189:
        /* <DEDUP_REMOVED lines=9> */
.L_x_190:
        /* <DEDUP_REMOVED lines=9> */
.L_x_191:
        /* <DEDUP_REMOVED lines=9> */
.L_x_192:
        /* <DEDUP_REMOVED lines=9> */
.L_x_193:
[----:B------:R-:W1:Y:S01]  /*74f0*/  SYNCS.PHASECHK.TRANS64.TRYWAIT P0, [R6+URZ], R3 ;  /* 0x00000003060075a7 */ /* 0x000e62000800017f */
[----:B------:R-:W-:-:S05]  /*7500*/  VIADD R0, R0, 0x1 ;  /* 0x0000000100007836 */ /* 0x000fca0000000000 */
[----:B------:R-:W-:-:S04]  /*7510*/  ISETP.NE.AND P1, PT, R0, 0x19, PT ;  /* 0x000000190000780c */ /* 0x000fc80003f25270 */
[----:B------:R-:W-:Y:S02]  /*7520*/  SEL R2, RZ, 0x1, P1 ;  /* 0x00000001ff027807 */ /* 0x000fe40000800000 */
[----:B------:R-:W-:Y:S02]  /*7530*/  SEL R0, R0, RZ, P1 ;  /* 0x000000ff00007207 */ /* 0x000fe40000800000 */
[----:B------:R-:W-:Y:S01]  /*7540*/  LOP3.LUT R2, R9, R2, RZ, 0x3c, !PT ;  /* 0x0000000209027212 */ /* 0x000fe200078e3cff */
[----:B-1----:R-:W-:Y:S06]  /*7550*/  @!P0 BRA `(.L_x_160) ;  /* 0x00000008009c8947 */ /* 0x002fec0003800000 */
.L_x_194:
[----:B------:R-:W-:Y:S01]  /*7560*/  IMAD R5, R0, 0x8, R5 ;  /* 0x0000000800057824 */ /* 0x000fe200078e0205 */
[----:B------:R-:W-:-:S07]  /*7570*/  SHF.L.U32 R0, R2, 0x1f, RZ ;  /* 0x0000001f02007819 */ /* 0x000fce00000006ff */
.L_x_161:
[----:B--2---:R2:W3:Y:S02]  /*7580*/  SYNCS.PHASECHK.TRANS64.TRYWAIT P0, [R5+URZ], R0 ;  /* 0x00000000050075a7 */ /* 0x0044e4000800017f */
[----:B---3--:R-:W-:Y:S05]  /*7590*/  @!P0 NANOSLEEP.SYNCS 0x989680 ;  /* 0x009896800000895d */ /* 0x008fea0003900000 */
[----:B------:R-:W3:Y:S02]  /*75a0*/  @!P0 SYNCS.PHASECHK.TRANS64 P0, [R5+URZ], R0 ;  /* 0x00000000050085a7 */ /* 0x000ee4000800007f */
[----:B---3--:R-:W-:Y:S05]  /*75b0*/  @!P0 BRA `(.L_x_161) ;  /* 0xfffffffc00f08947 */ /* 0x008fea000383ffff */
.L_x_135:
[----:B------:R-:W-:Y:S05]  /*75c0*/  BSYNC B0 ;  /* 0x0000000000007941 */ /* 0x000fea0003800000 */
.L_x_134:
[----:B------:R-:W-:Y:S05]  /*75d0*/  EXIT ;  /* 0x000000000000794d */ /* 0x000fea0003800000 */
.L_x_20:
[----:B0-----:R-:W-:-:S04]  /*75e0*/  IMAD.U32 R3, RZ, RZ, UR43 ;  /* 0x0000002bff037e24 */ /* 0x001fc8000f8e00ff */
[----:B------:R0:W1:Y:S03]  /*75f0*/  SYNCS.PHASECHK.TRANS64.TRYWAIT P0, [R3+URZ+-0x8], R0 ;  /* 0xfffff800030075a7 */ /* 0x000066000800017f */
[----:B-1----:R-:W-:Y:S05]  /*7600*/  @!P0 NANOSLEEP.SYNCS 0x989680 ;  /* 0x009896800000895d */ /* 0x002fea0003900000 */
[----:B------:R-:W1:Y:S02]  /*7610*/  @!P0 SYNCS.PHASECHK.TRANS64 P0, [R3+URZ+-0x8], R0 ;  /* 0xfffff800030085a7 */ /* 0x000e64000800007f */
[----:B-1----:R-:W-:Y:S05]  /*7620*/  @!P0 BRA `(.L_x_20) ;  /* 0xfffffffc00ec8947 */ /* 0x002fea000383ffff */
[----:B------:R-:W-:Y:S05]  /*7630*/  BRA `(.L_x_162) ;  /* 0xffffffa400247947 */ /* 0x000fea000383ffff */
.L_x_25:
[----:B-1----:R1:W2:Y:S02]  /*7640*/  SYNCS.PHASECHK.TRANS64.TRYWAIT P1, [R3+URZ], R0 ;  /* 0x00000000030075a7 */ /* 0x0022a4000802017f */
[----:B--2---:R-:W-:Y:S05]  /*7650*/  @!P1 NANOSLEEP.SYNCS 0x989680 ;  /* 0x009896800000995d */ /* 0x004fea0003900000 */
[----:B------:R-:W2:Y:S02]  /*7660*/  @!P1 SYNCS.PHASECHK.TRANS64 P1, [R3+URZ], R0 ;  /* 0x00000000030095a7 */ /* 0x000ea4000802007f */
[----:B--2---:R-:W-:Y:S05]  /*7670*/  @!P1 BRA `(.L_x_25) ;  /* 0xfffffffc00f09947 */ /* 0x004fea000383ffff */
[----:B------:R-:W-:Y:S05]  /*7680*/  BRA `(.L_x_24) ;  /* 0xffffffa400907947 */ /* 0x000fea000383ffff */
.L_x_30:
[----:B-1----:R-:W-:-:S04]  /*7690*/  IMAD.U32 R5, RZ, RZ, UR4 ;  /* 0x00000004ff057e24 */ /* 0x002fc8000f8e00ff */
[----:B------:R1:W2:Y:S03]  /*76a0*/  SYNCS.PHASECHK.TRANS64.TRYWAIT P1, [R5+URZ], R4 ;  /* 0x00000004050075a7 */ /* 0x0002a6000802017f */
[----:B--2---:R-:W-:Y:S05]  /*76b0*/  @!P1 NANOSLEEP.SYNCS 0x989680 ;  /* 0x009896800000995d */ /* 0x004fea0003900000 */
[----:B------:R-:W2:Y:S02]  /*76c0*/  @!P1 SYNCS.PHASECHK.TRANS64 P1, [R5+URZ], R4 ;  /* 0x00000004050095a7 */ /* 0x000ea4000802007f */
[----:B--2---:R-:W-:Y:S05]  /*76d0*/  @!P1 BRA `(.L_x_30) ;  /* 0xfffffffc00ec9947 */ /* 0x004fea000383ffff */
[----:B------:R-:W-:Y:S05]  /*76e0*/  BRA `(.L_x_29) ;  /* 0xffffffa800d07947 */ /* 0x000fea000383ffff */
.L_x_36:
[----:B0-----:R-:W-:-:S04]  /*76f0*/  IMAD.U32 R3, RZ, RZ, UR43 ;  /* 0x0000002bff037e24 */ /* 0x001fc8000f8e00ff */
[----:B------:R0:W1:Y:S03]  /*7700*/  SYNCS.PHASECHK.TRANS64.TRYWAIT P0, [R3+URZ+0x8], R0 ;  /* 0x00000800030075a7 */ /* 0x000066000800017f */
[----:B-1----:R-:W-:Y:S05]  /*7710*/  @!P0 NANOSLEEP.SYNCS 0x989680 ;  /* 0x009896800000895d */ /* 0x002fea0003900000 */
[----:B------:R-:W1:Y:S02]  /*7720*/  @!P0 SYNCS.PHASECHK.TRANS64 P0, [R3+URZ+0x8], R0 ;  /* 0x00000800030085a7 */ /* 0x000e64000800007f */
[----:B-1----:R-:W-:Y:S05]  /*7730*/  @!P0 BRA `(.L_x_36) ;  /* 0xfffffffc00ec8947 */ /* 0x002fea000383ffff */
[----:B------:R-:W-:Y:S05]  /*7740*/  BRA `(.L_x_163) ;  /* 0xffffffb0009c7947 */ /* 0x000fea000383ffff */
.L_x_121:
[----:B------:R-:W-:Y:S01]  /*7750*/  BSSY B1, `(.L_x_164) ;  /* 0x0000006000017945 */ /* 0x000fe20003800000 */
[----:B------:R-:W-:-:S07]  /*7760*/  IMAD.MOV.U32 R15, RZ, RZ, -0x1 ;  /* 0xffffffffff0f7424 */ /* 0x000fce00078e00ff */
[----:B-----5:R-:W-:Y:S05]  /*7770*/  WARPSYNC.COLLECTIVE R15, `(.L_x_165) ;  /* 0x000000000f0c7348 */ /* 0x020fea0003c00000 */
[----:B------:R-:W-:Y:S02]  /*7780*/  ELECT P6, UR62, PT ;  /* 0x00000000003e782f */ /* 0x000fe400038c0000 */
[----:B------:R-:W-:Y:S01]  /*7790*/  MOV R14, UR62 ;  /* 0x0000003e000e7c02 */ /* 0x000fe20008000f00 */
[----:B-----5:R-:W-:Y:S10]  /*77a0*/  ENDCOLLECTIVE ;  /* 0x000000000000791b */ /* 0x020ff40003800000 */
.L_x_165:
[----:B------:R-:W-:Y:S05]  /*77b0*/  BSYNC B1 ;  /* 0x0000000000017941 */ /* 0x000fea0003800000 */
.L_x_164:
[----:B------:R-:W-:Y:S05]  /*77c0*/  BRA `(.L_x_166) ;  /* 0xffffffe400087947 */ /* 0x000fea000383ffff */
.L_x_124:
[----:B0-----:R0:W1:Y:S02]  /*77d0*/  SYNCS.PHASECHK.TRANS64.TRYWAIT P1, [R12+URZ+0xc8], R5 ;  /* 0x0000c8050c0075a7 */ /* 0x001064000802017f */
[----:B-1----:R-:W-:Y:S05]  /*77e0*/  @!P1 NANOSLEEP.SYNCS 0x989680 ;  /* 0x009896800000995d */ /* 0x002fea0003900000 */
[----:B------:R-:W1:Y:S02]  /*77f0*/  @!P1 SYNCS.PHASECHK.TRANS64 P1, [R12+URZ+0xc8], R5 ;  /* 0x0000c8050c0095a7 */ /* 0x000e64000802007f */
[----:B-1----:R-:W-:Y:S05]  /*7800*/  @!P1 BRA `(.L_x_124) ;  /* 0xfffffffc00f09947 */ /* 0x002fea000383ffff */
[----:B------:R-:W-:Y:S05]  /*7810*/  BRA `(.L_x_167) ;  /* 0xffffffe400407947 */ /* 0x000fea000383ffff */
.L_x_133:
[----:B------:R-:W-:Y:S01]  /*7820*/  BSSY B0, `(.L_x_168) ;  /* 0x0000006000007945 */ /* 0x000fe20003800000 */
[----:B------:R-:W-:-:S07]  /*7830*/  IMAD.MOV.U32 R15, RZ, RZ, -0x1 ;  /* 0xffffffffff0f7424 */ /* 0x000fce00078e00ff */
[----:B-----5:R-:W-:Y:S05]  /*7840*/  WARPSYNC.COLLECTIVE R15, `(.L_x_169) ;  /* 0x000000000f0c7348 */ /* 0x020fea0003c00000 */
[----:B------:R-:W-:Y:S02]  /*7850*/  ELECT P6, UR62, PT ;  /* 0x00000000003e782f */ /* 0x000fe400038c0000 */
[----:B------:R-:W-:Y:S01]  /*7860*/  MOV R14, UR62 ;  /* 0x0000003e000e7c02 */ /* 0x000fe20008000f00 */
[----:B-----5:R-:W-:Y:S10]  /*7870*/  ENDCOLLECTIVE ;  /* 0x000000000000791b */ /* 0x020ff40003800000 */
.L_x_169:
[----:B------:R-:W-:Y:S05]  /*7880*/  BSYNC B0 ;  /* 0x0000000000007941 */ /* 0x000fea0003800000 */
.L_x_168:
[----:B------:R-:W-:Y:S05]  /*7890*/  BRA `(.L_x_170) ;  /* 0xffffffec00a87947 */ /* 0x000fea000383ffff */
.L_x_137:
[----:B0-----:R0:W1:Y:S02]  /*78a0*/  SYNCS.PHASECHK.TRANS64.TRYWAIT P0, [R7+URZ], R2 ;  /* 0x00000002070075a7 */ /* 0x001064000800017f */
[----:B-1----:R-:W-:Y:S05]  /*78b0*/  @!P0 NANOSLEEP.SYNCS 0x989680 ;  /* 0x009896800000895d */ /* 0x002fea0003900000 */
[----:B------:R-:W1:Y:S02]  /*78c0*/  @!P0 SYNCS.PHASECHK.TRANS64 P0, [R7+URZ], R2 ;  /* 0x00000002070085a7 */ /* 0x000e64000800007f */
[----:B-1----:R-:W-:Y:S05]  /*78d0*/  @!P0 BRA `(.L_x_137) ;  /* 0xfffffffc00f08947 */ /* 0x002fea000383ffff */
[----:B------:R-:W-:Y:S05]  /*78e0*/  BRA `(.L_x_171) ;  /* 0xffffffec00e87947 */ /* 0x000fea000383ffff */
.L_x_138:
[----:B0-----:R0:W1:Y:S02]  /*78f0*/  SYNCS.PHASECHK.TRANS64.TRYWAIT P0, [R6+URZ], R3 ;  /* 0x00000003060075a7 */ /* 0x001064000800017f */
[----:B-1----:R-:W-:Y:S05]  /*7900*/  @!P0 NANOSLEEP.SYNCS 0x989680 ;  /* 0x009896800000895d */ /* 0x002fea0003900000 */
[----:B------:R-:W1:Y:S02]  /*7910*/  @!P0 SYNCS.PHASECHK.TRANS64 P0, [R6+URZ], R3 ;  /* 0x00000003060085a7 */ /* 0x000e64000800007f */
[----:B-1----:R-:W-:Y:S05]  /*7920*/  @!P0 BRA `(.L_x_138) ;  /* 0xfffffffc00f08947 */ /* 0x002fea000383ffff */
[----:B------:R-:W-:Y:S05]  /*7930*/  BRA `(.L_x_172) ;  /* 0xffffffec00f87947 */ /* 0x000fea000383ffff */
.L_x_139:
[----:B0-----:R0:W1:Y:S02]  /*7940*/  SYNCS.PHASECHK.TRANS64.TRYWAIT P0, [R7+URZ], R4 ;  /* 0x00000004070075a7 */ /* 0x001064000800017f */
[----:B-1----:R-:W-:Y:S05]  /*7950*/  @!P0 NANOSLEEP.SYNCS 0x989680 ;  /* 0x009896800000895d */ /* 0x002fea0003900000 */
[----:B------:R-:W1:Y:S02]  /*7960*/  @!P0 SYNCS.PHASECHK.TRANS64 P0, [R7+URZ], R4 ;  /* 0x00000004070085a7 */ /* 0x000e64000800007f */
[----:B-1----:R-:W-:Y:S05]  /*7970*/  @!P0 BRA `(.L_x_139) ;  /* 0xfffffffc00f08947 */ /* 0x002fea000383ffff */
[----:B------:R-:W-:Y:S05]  /*7980*/  BRA `(.L_x_173) ;  /* 0xfffffff000087947 */ /* 0x000fea000383ffff */
.L_x_140:
[----:B0-----:R0:W1:Y:S02]  /*7990*/  SYNCS.PHASECHK.TRANS64.TRYWAIT P0, [R6+URZ], R3 ;  /* 0x00000003060075a7 */ /* 0x001064000800017f */
[----:B-1----:R-:W-:Y:S05]  /*79a0*/  @!P0 NANOSLEEP.SYNCS 0x989680 ;  /* 0x009896800000895d */ /* 0x002fea0003900000 */
[----:B------:R-:W1:Y:S02]  /*79b0*/  @!P0 SYNCS.PHASECHK.TRANS64 P0, [R6+URZ], R3 ;  /* 0x00000003060085a7 */ /* 0x000e64000800007f */
[----:B-1----:R-:W-:Y:S05]  /*79c0*/  @!P0 BRA `(.L_x_140) ;  /* 0xfffffffc00f08947 */ /* 0x002fea000383ffff */
[----:B------:R-:W-:Y:S05]  /*79d0*/  BRA `(.L_x_174) ;  /* 0xfffffff000187947 */ /* 0x000fea000383ffff */
.L_x_141:
[----:B0-----:R0:W1:Y:S02]  /*79e0*/  SYNCS.PHASECHK.TRANS64.TRYWAIT P0, [R7+URZ], R4 ;  /* 0x00000004070075a7 */ /* 0x001064000800017f */
[----:B-1----:R-:W-:Y:S05]  /*79f0*/  @!P0 NANOSLEEP.SYNCS 0x989680 ;  /* 0x009896800000895d */ /* 0x002fea0003900000 */
[----:B------:R-:W1:Y:S02]  /*7a00*/  @!P0 SYNCS.PHASECHK.TRANS64 P0, [R7+URZ], R4 ;  /* 0x00000004070085a7 */ /* 0x000e64000800007f */
[----:B-1----:R-:W-:Y:S05]  /*7a10*/  @!P0 BRA `(.L_x_141) ;  /* 0xfffffffc00f08947 */ /* 0x002fea000383ffff */
[----:B------:R-:W-:Y:S05]  /*7a20*/  BRA `(.L_x_175) ;  /* 0xfffffff000287947 */ /* 0x000fea000383ffff */
.L_x_142:
[----:B0-----:R0:W1:Y:S02]  /*7a30*/  SYNCS.PHASECHK.TRANS64.TRYWAIT P0, [R6+URZ], R3 ;  /* 0x00000003060075a7 */ /* 0x001064000800017f */
[----:B-1----:R-:W-:Y:S05]  /*7a40*/  @!P0 NANOSLEEP.SYNCS 0x989680 ;  /* 0x009896800000895d */ /* 0x002fea0003900000 */
[----:B------:R-:W1:Y:S02]  /*7a50*/  @!P0 SYNCS.PHASECHK.TRANS64 P0, [R6+URZ], R3 ;  /* 0x00000003060085a7 */ /* 0x000e64000800007f */
[----:B-1----:R-:W-:Y:S05]  /*7a60*/  @!P0 BRA `(.L_x_142) ;  /* 0xfffffffc00f08947 */ /* 0x002fea000383ffff */
[----:B------:R-:W-:Y:S05]  /*7a70*/  BRA `(.L_x_176) ;  /* 0xfffffff000387947 */ /* 0x000fea000383ffff */
.L_x_143:
[----:B0-----:R0:W1:Y:S02]  /*7a80*/  SYNCS.PHASECHK.TRANS64.TRYWAIT P0, [R7+URZ], R4 ;  /* 0x00000004070075a7 */ /* 0x001064000800017f */
[----:B-1----:R-:W-:Y:S05]  /*7a90*/  @!P0 NANOSLEEP.SYNCS 0x989680 ;  /* 0x009896800000895d */ /* 0x002fea0003900000 */
[----:B------:R-:W1:Y:S02]  /*7aa0*/  @!P0 SYNCS.PHASECHK.TRANS64 P0, [R7+URZ], R4 ;  /* 0x00000004070085a7 */ /* 0x000e64000800007f */
[----:B-1----:R-:W-:Y:S05]  /*7ab0*/  @!P0 BRA `(.L_x_143) ;  /* 0xfffffffc00f08947 */ /* 0x002fea000383ffff */
[----:B------:R-:W-:Y:S05]  /*7ac0*/  BRA `(.L_x_177) ;  /* 0xfffffff000487947 */ /* 0x000fea000383ffff */
.L_x_144:
[----:B0-----:R0:W1:Y:S02]  /*7ad0*/  SYNCS.PHASECHK.TRANS64.TRYWAIT P0, [R6+URZ], R3 ;  /* 0x00000003060075a7 */ /* 0x001064000800017f */
[----:B-1----:R-:W-:Y:S05]  /*7ae0*/  @!P0 NANOSLEEP.SYNCS 0x989680 ;  /* 0x009896800000895d */ /* 0x002fea0003900000 */
[----:B------:R-:W1:Y:S02]  /*7af0*/  @!P0 SYNCS.PHASECHK.TRANS64 P0, [R6+URZ], R3 ;  /* 0x00000003060085a7 */ /* 0x000e64000800007f */
[----:B-1----:R-:W-:Y:S05]  /*7b00*/  @!P0 BRA `(.L_x_144) ;  /* 0xfffffffc00f08947 */ /* 0x002fea000383ffff */
[----:B------:R-:W-:Y:S05]  /*7b10*/  BRA `(.L_x_178) ;  /* 0xfffffff000587947 */ /* 0x000fea000383ffff */
.L_x_145:
[----:B0-----:R0:W1:Y:S02]  /*7b20*/  SYNCS.PHASECHK.TRANS64.TRYWAIT P0, [R7+URZ], R4 ;  /* 0x00000004070075a7 */ /* 0x001064000800017f */
[----:B-1----:R-:W-:Y:S05]  /*7b30*/  @!P0 NANOSLEEP.SYNCS 0x989680 ;  /* 0x009896800000895d */ /* 0x002fea0003900000 */
[----:B------:R-:W1:Y:S02]  /*7b40*/  @!P0 SYNCS.PHASECHK.TRANS64 P0, [R7+URZ], R4 ;  /* 0x00000004070085a7 */ /* 0x000e64000800007f */
[----:B-1----:R-:W-:Y:S05]  /*7b50*/  @!P0 BRA `(.L_x_145) ;  /* 0xfffffffc00f08947 */ /* 0x002fea000383ffff */
[----:B------:R-:W-:Y:S05]  /*7b60*/  BRA `(.L_x_179) ;  /* 0xfffffff000687947 */ /* 0x000fea000383ffff */
.L_x_146:
[----:B0-----:R0:W1:Y:S02]  /*7b70*/  SYNCS.PHASECHK.TRANS64.TRYWAIT P0, [R6+URZ], R3 ;  /* 0x00000003060075a7 */ /* 0x001064000800017f */
[----:B-1----:R-:W-:Y:S05]  /*7b80*/  @!P0 NANOSLEEP.SYNCS 0x989680 ;  /* 0x009896800000895d */ /* 0x002fea0003900000 */
[----:B------:R-:W1:Y:S02]  /*7b90*/  @!P0 SYNCS.PHASECHK.TRANS64 P0, [R6+URZ], R3 ;  /* 0x00000003060085a7 */ /* 0x000e64000800007f */
[----:B-1----:R-:W-:Y:S05]  /*7ba0*/  @!P0 BRA `(.L_x_146) ;  /* 0xfffffffc00f08947 */ /* 0x002fea000383ffff */
[----:B------:R-:W-:Y:S05]  /*7bb0*/  BRA `(.L_x_180) ;  /* 0xfffffff000787947 */ /* 0x000fea000383ffff */
.L_x_147:
[----:B0-----:R0:W1:Y:S02]  /*7bc0*/  SYNCS.PHASECHK.TRANS64.TRYWAIT P0, [R7+URZ], R4 ;  /* 0x00000004070075a7 */ /* 0x001064000800017f */
[----:B-1----:R-:W-:Y:S05]  /*7bd0*/  @!P0 NANOSLEEP.SYNCS 0x989680 ;  /* 0x009896800000895d */ /* 0x002fea0003900000 */
[----:B------:R-:W1:Y:S02]  /*7be0*/  @!P0 SYNCS.PHASECHK.TRANS64 P0, [R7+URZ], R4 ;  /* 0x00000004070085a7 */ /* 0x000e64000800007f */
[----:B-1----:R-:W-:Y:S05]  /*7bf0*/  @!P0 BRA `(.L_x_147) ;  /* 0xfffffffc00f08947 */ /* 0x002fea000383ffff */
[----:B------:R-:W-:Y:S05]  /*7c00*/  BRA `(.L_x_181) ;  /* 0xfffffff000887947 */ /* 0x000fea000383ffff */
.L_x_148:
[----:B0-----:R0:W1:Y:S02]  /*7c10*/  SYNCS.PHASECHK.TRANS64.TRYWAIT P0, [R6+URZ], R3 ;  /* 0x00000003060075a7 */ /* 0x001064000800017f */
[----:B-1----:R-:W-:Y:S05]  /*7c20*/  @!P0 NANOSLEEP.SYNCS 0x989680 ;  /* 0x009896800000895d */ /* 0x002fea0003900000 */
[----:B------:R-:W1:Y:S02]  /*7c30*/  @!P0 SYNCS.PHASECHK.TRANS64 P0, [R6+URZ], R3 ;  /* 0x00000003060085a7 */ /* 0x000e64000800007f */
[----:B-1----:R-:W-:Y:S05]  /*7c40*/  @!P0 BRA `(.L_x_148) ;  /* 0xfffffffc00f08947 */ /* 0x002fea000383ffff */
[----:B------:R-:W-:Y:S05]  /*7c50*/  BRA `(.L_x_182) ;  /* 0xfffffff000987947 */ /* 0x000fea000383ffff */
.L_x_149:
[----:B0-----:R0:W1:Y:S02]  /*7c60*/  SYNCS.PHASECHK.TRANS64.TRYWAIT P0, [R7+URZ], R4 ;  /* 0x00000004070075a7 */ /* 0x001064000800017f */
[----:B-1----:R-:W-:Y:S05]  /*7c70*/  @!P0 NANOSLEEP.SYNCS 0x989680 ;  /* 0x009896800000895d */ /* 0x002fea0003900000 */
[----:B------:R-:W1:Y:S02]  /*7c80*/  @!P0 SYNCS.PHASECHK.TRANS64 P0, [R7+URZ], R4 ;  /* 0x00000004070085a7 */ /* 0x000e64000800007f */
[----:B-1----:R-:W-:Y:S05]  /*7c90*/  @!P0 BRA `(.L_x_149) ;  /* 0xfffffffc00f08947 */ /* 0x002fea000383ffff */
[----:B------:R-:W-:Y:S05]  /*7ca0*/  BRA `(.L_x_183) ;  /* 0xfffffff000a87947 */ /* 0x000fea000383ffff */
.L_x_150:
[----:B0-----:R0:W1:Y:S02]  /*7cb0*/  SYNCS.PHASECHK.TRANS64.TRYWAIT P0, [R6+URZ], R3 ;  /* 0x00000003060075a7 */ /* 0x001064000800017f */
[----:B-1----:R-:W-:Y:S05]  /*7cc0*/  @!P0 NANOSLEEP.SYNCS 0x989680 ;  /* 0x009896800000895d */ /* 0x002fea0003900000 */
[----:B------:R-:W1:Y:S02]  /*7cd0*/  @!P0 SYNCS.PHASECHK.TRANS64 P0, [R6+URZ], R3 ;  /* 0x00000003060085a7 */ /* 0x000e64000800007f */
[----:B-1----:R-:W-:Y:S05]  /*7ce0*/  @!P0 BRA `(.L_x_150) ;  /* 0xfffffffc00f08947 */ /* 0x002fea000383ffff */
[----:B------:R-:W-:Y:S05]  /*7cf0*/  BRA `(.L_x_184) ;  /* 0xfffffff000b87947 */ /* 0x000fea000383ffff */
.L_x_151:
[----:B0-----:R0:W1:Y:S02]  /*7d00*/  SYNCS.PHASECHK.TRANS64.TRYWAIT P0, [R7+URZ], R4 ;  /* 0x00000004070075a7 */ /* 0x001064000800017f */
[----:B-1----:R-:W-:Y:S05]  /*7d10*/  @!P0 NANOSLEEP.SYNCS 0x989680 ;  /* 0x009896800000895d */ /* 0x002fea0003900000 */
[----:B------:R-:W1:Y:S02]  /*7d20*/  @!P0 SYNCS.PHASECHK.TRANS64 P0, [R7+URZ], R4 ;  /* 0x00000004070085a7 */ /* 0x000e64000800007f */
[----:B-1----:R-:W-:Y:S05]  /*7d30*/  @!P0 BRA `(.L_x_151) ;  /* 0xfffffffc00f08947 */ /* 0x002fea000383ffff */
[----:B------:R-:W-:Y:S05]  /*7d40*/  BRA `(.L_x_185) ;  /* 0xfffffff000c87947 */ /* 0x000fea000383ffff */
.L_x_152:
[----:B0-----:R0:W1:Y:S02]  /*7d50*/  SYNCS.PHASECHK.TRANS64.TRYWAIT P0, [R6+URZ], R3 ;  /* 0x00000003060075a7 */ /* 0x001064000800017f */
[----:B-1----:R-:W-:Y:S05]  /*7d60*/  @!P0 NANOSLEEP.SYNCS 0x989680 ;  /* 0x009896800000895d */ /* 0x002fea0003900000 */
[----:B------:R-:W1:Y:S02]  /*7d70*/  @!P0 SYNCS.PHASECHK.TRANS64 P0, [R6+URZ], R3 ;  /* 0x00000003060085a7 */ /* 0x000e64000800007f */
[----:B-1----:R-:W-:Y:S05]  /*7d80*/  @!P0 BRA `(.L_x_152) ;  /* 0xfffffffc00f08947 */ /* 0x002fea000383ffff */
[----:B------:R-:W-:Y:S05]  /*7d90*/  BRA `(.L_x_186) ;  /* 0xfffffff000d87947 */ /* 0x000fea000383ffff */
.L_x_153:
[----:B0-----:R0:W1:Y:S02]  /*7da0*/  SYNCS.PHASECHK.TRANS64.TRYWAIT P0, [R7+URZ], R4 ;  /* 0x00000004070075a7 */ /* 0x001064000800017f */
[----:B-1----:R-:W-:Y:S05]  /*7db0*/  @!P0 NANOSLEEP.SYNCS 0x989680 ;  /* 0x009896800000895d */ /* 0x002fea0003900000 */
[----:B------:R-:W1:Y:S02]  /*7dc0*/  @!P0 SYNCS.PHASECHK.TRANS64 P0, [R7+URZ], R4 ;  /* 0x00000004070085a7 */ /* 0x000e64000800007f */
[----:B-1----:R-:W-:Y:S05]  /*7dd0*/  @!P0 BRA `(.L_x_153) ;  /* 0xfffffffc00f08947 */ /* 0x002fea000383ffff */
[----:B------:R-:W-:Y:S05]  /*7de0*/  BRA `(.L_x_187) ;  /* 0xfffffff000e87947 */ /* 0x000fea000383ffff */
.L_x_154:
[----:B0-----:R0:W1:Y:S02]  /*7df0*/  SYNCS.PHASECHK.TRANS64.TRYWAIT P0, [R6+URZ], R3 ;  /* 0x00000003060075a7 */ /* 0x001064000800017f */
[----:B-1----:R-:W-:Y:S05]  /*7e00*/  @!P0 NANOSLEEP.SYNCS 0x989680 ;  /* 0x009896800000895d */ /* 0x002fea0003900000 */
[----:B------:R-:W1:Y:S02]  /*7e10*/  @!P0 SYNCS.PHASECHK.TRANS64 P0, [R6+URZ], R3 ;  /* 0x00000003060085a7 */ /* 0x000e64000800007f */
[----:B-1----:R-:W-:Y:S05]  /*7e20*/  @!P0 BRA `(.L_x_154) ;  /* 0xfffffffc00f08947 */ /* 0x002fea000383ffff */
[----:B------:R-:W-:Y:S05]  /*7e30*/  BRA `(.L_x_188) ;  /* 0xfffffff000f87947 */ /* 0x000fea000383ffff */
.L_x_155:
[----:B0-----:R0:W1:Y:S02]  /*7e40*/  SYNCS.PHASECHK.TRANS64.TRYWAIT P0, [R7+URZ], R4 ;  /* 0x00000004070075a7 */ /* 0x001064000800017f */
[----:B-1----:R-:W-:Y:S05]  /*7e50*/  @!P0 NANOSLEEP.SYNCS 0x989680 ;  /* 0x009896800000895d */ /* 0x002fea0003900000 */
[----:B------:R-:W1:Y:S02]  /*7e60*/  @!P0 SYNCS.PHASECHK.TRANS64 P0, [R7+URZ], R4 ;  /* 0x00000004070085a7 */ /* 0x000e64000800007f */
[----:B-1----:R-:W-:Y:S05]  /*7e70*/  @!P0 BRA `(.L_x_155) ;  /* 0xfffffffc00f08947 */ /* 0x002fea000383ffff */
[----:B------:R-:W-:Y:S05]  /*7e80*/  BRA `(.L_x_189) ;  /* 0xfffffff400087947 */ /* 0x000fea000383ffff */
.L_x_156:
[----:B0-----:R0:W1:Y:S02]  /*7e90*/  SYNCS.PHASECHK.TRANS64.TRYWAIT P0, [R6+URZ], R3 ;  /* 0x00000003060075a7 */ /* 0x001064000800017f */
[----:B-1----:R-:W-:Y:S05]  /*7ea0*/  @!P0 NANOSLEEP.SYNCS 0x989680 ;  /* 0x009896800000895d */ /* 0x002fea0003900000 */
[----:B------:R-:W1:Y:S02]  /*7eb0*/  @!P0 SYNCS.PHASECHK.TRANS64 P0, [R6+URZ], R3 ;  /* 0x00000003060085a7 */ /* 0x000e64000800007f */
[----:B-1----:R-:W-:Y:S05]  /*7ec0*/  @!P0 BRA `(.L_x_156) ;  /* 0xfffffffc00f08947 */ /* 0x002fea000383ffff */
[----:B------:R-:W-:Y:S05]  /*7ed0*/  BRA `(.L_x_190) ;  /* 0xfffffff400187947 */ /* 0x000fea000383ffff */
.L_x_157:
[----:B0-----:R0:W1:Y:S02]  /*7ee0*/  SYNCS.PHASECHK.TRANS64.TRYWAIT P0, [R7+URZ], R4 ;  /* 0x00000004070075a7 */ /* 0x001064000800017f */
[----:B-1----:R-:W-:Y:S05]  /*7ef0*/  @!P0 NANOSLEEP.SYNCS 0x989680 ;  /* 0x009896800000895d */ /* 0x002fea0003900000 */
[----:B------:R-:W1:Y:S02]  /*7f00*/  @!P0 SYNCS.PHASECHK.TRANS64 P0, [R7+URZ], R4 ;  /* 0x00000004070085a7 */ /* 0x000e64000800007f */
[----:B-1----:R-:W-:Y:S05]  /*7f10*/  @!P0 BRA `(.L_x_157) ;  /* 0xfffffffc00f08947 */ /* 0x002fea000383ffff */
[----:B------:R-:W-:Y:S05]  /*7f20*/  BRA `(.L_x_191) ;  /* 0xfffffff400287947 */ /* 0x000fea000383ffff */
.L_x_158:
[----:B0-----:R0:W1:Y:S02]  /*7f30*/  SYNCS.PHASECHK.TRANS64.TRYWAIT P0, [R6+URZ], R3 ;  /* 0x00000003060075a7 */ /* 0x001064000800017f */
[----:B-1----:R-:W-:Y:S05]  /*7f40*/  @!P0 NANOSLEEP.SYNCS 0x989680 ;  /* 0x009896800000895d */ /* 0x002fea0003900000 */
[----:B------:R-:W1:Y:S02]  /*7f50*/  @!P0 SYNCS.PHASECHK.TRANS64 P0, [R6+URZ], R3 ;  /* 0x00000003060085a7 */ /* 0x000e64000800007f */
[----:B-1----:R-:W-:Y:S05]  /*7f60*/  @!P0 BRA `(.L_x_158) ;  /* 0xfffffffc00f08947 */ /* 0x002fea000383ffff */
[----:B------:R-:W-:Y:S05]  /*7f70*/  BRA `(.L_x_192) ;  /* 0xfffffff400387947 */ /* 0x000fea000383ffff */
.L_x_159:
[----:B0-----:R0:W1:Y:S02]  /*7f80*/  SYNCS.PHASECHK.TRANS64.TRYWAIT P0, [R7+URZ], R4 ;  /* 0x00000004070075a7 */ /* 0x001064000800017f */
[----:B-1----:R-:W-:Y:S05]  /*7f90*/  @!P0 NANOSLEEP.SYNCS 0x989680 ;  /* 0x009896800000895d */ /* 0x002fea0003900000 */
[----:B------:R-:W1:Y:S02]  /*7fa0*/  @!P0 SYNCS.PHASECHK.TRANS64 P0, [R7+URZ], R4 ;  /* 0x00000004070085a7 */ /* 0x000e64000800007f */
[----:B-1----:R-:W-:Y:S05]  /*7fb0*/  @!P0 BRA `(.L_x_159) ;  /* 0xfffffffc00f08947 */ /* 0x002fea000383ffff */
[----:B------:R-:W-:Y:S05]  /*7fc0*/  BRA `(.L_x_193) ;  /* 0xfffffff400487947 */ /* 0x000fea000383ffff */
.L_x_160:
[----:B-1----:R1:W2:Y:S02]  /*7fd0*/  SYNCS.PHASECHK.TRANS64.TRYWAIT P0, [R6+URZ], R3 ;  /* 0x00000003060075a7 */ /* 0x0022a4000800017f */
[----:B--2---:R-:W-:Y:S05]  /*7fe0*/  @!P0 NANOSLEEP.SYNCS 0x989680 ;  /* 0x009896800000895d */ /* 0x004fea0003900000 */
[----:B------:R-:W2:Y:S02]  /*7ff0*/  @!P0 SYNCS.PHASECHK.TRANS64 P0, [R6+URZ], R3 ;  /* 0x00000003060085a7 */ /* 0x000ea4000800007f */
[----:B--2---:R-:W-:Y:S05]  /*8000*/  @!P0 BRA `(.L_x_160) ;  /* 0xfffffffc00f08947 */ /* 0x004fea000383ffff */
[----:B------:R-:W-:Y:S05]  /*8010*/  BRA `(.L_x_194) ;  /* 0xfffffff400507947 */ /* 0x000fea000383ffff */
.L_x_195:
[----:B------:R-:W-:-:S00]  /*8020*/  BRA `(.L_x_195) ;  /* 0xfffffffc00fc7947 */ /* 0x000fc0000383ffff */
[----:B------:R-:W-:-:S00]  /*8030*/  NOP ;  /* 0x0000000000007918 */ /* 0x000fc00000000000 */
        /* <DEDUP_REMOVED lines=12> */
.L_x_196:


//--------------------- .nv.global.init           --------------------------
	.section	.nv.global.init,"aw",@progbits
.nv.global.init:
	.type		$str$22,@object
	.size		$str$22,($str$23 - $str$22)
$str$22:
        /*0000*/ 	.byte	0x6b, 0x5f, 0x74, 0x69, 0x6c, 0x65, 0x5f, 0x63, 0x6f, 0x75, 0x6e, 0x74, 0x20, 0x3e, 0x3d, 0x20
        /*0010*/ 	.byte	0x31, 0x00
	.type		$str$23,@object
	.size		$str$23,(__unnamed_1 - $str$23)
$str$23:
        /*0012*/ 	.byte	0x2f, 0x74, 0x6d, 0x70, 0x2f, 0x63, 0x75, 0x74, 0x6c, 0x61, 0x73, 0x73, 0x5f, 0x73, 0x77, 0x65
        /*0022*/ 	.byte	0x65, 0x70, 0x5f, 0x73, 0x72, 0x63, 0x2f, 0x69, 0x6e, 0x63, 0x6c, 0x75, 0x64, 0x65, 0x2f, 0x63
        /*0032*/ 	.byte	0x75, 0x74, 0x6c, 0x61, 0x73, 0x73, 0x2f, 0x67, 0x65, 0x6d, 0x6d, 0x2f, 0x63, 0x6f, 0x6c, 0x6c
        /*0042*/ 	.byte	0x65, 0x63, 0x74, 0x69, 0x76, 0x65, 0x2f, 0x73, 0x6d, 0x39, 0x30, 0x5f, 0x6d, 0x6d, 0x61, 0x5f
        /*0052*/ 	.byte	0x74, 0x6d, 0x61, 0x5f, 0x67, 0x6d, 0x6d, 0x61, 0x5f, 0x73, 0x73, 0x5f, 0x77, 0x61, 0x72, 0x70
        /*0062*/ 	.byte	0x73, 0x70, 0x65, 0x63, 0x69, 0x61, 0x6c, 0x69, 0x7a, 0x65, 0x64, 0x2e, 0x68, 0x70, 0x70, 0x00
	.type		__unnamed_1,@object
	.size		__unnamed_1,(.L_0 - __unnamed_1)
__unnamed_1:
        /*0072*/ 	.byte	0x76, 0x6f, 0x69, 0x64, 0x20, 0x63, 0x75, 0x74, 0x6c, 0x61, 0x73, 0x73, 0x3a, 0x3a, 0x67, 0x65
        /* <DEDUP_REMOVED lines=179> */
        /*0bb2*/ 	.byte	0x75, 0x74, 0x65, 0x3a, 0x3a, 0x69, 0x64, 0x65, 0x6e, 0x74, 0x69, 0x74, 0x79, 0x5d, 0x00
.L_0:


//--------------------- .nv.shared._ZN7cutlass13device_kernelINS_4gemm6kernel13GemmUniversalIN4cute5tupleIJiiiiEEENS1_10collective13CollectiveMmaINS1_34MainloopSm90TmaGmmaWarpSpecializedILi25ENS5_IJNS4_1CILi2EEENSA_ILi1EEESC_EEENS1_32KernelTmaWarpSpecializedPingpongEEENS5_IJNSA_ILi64EEENSA_ILi80EEENSA_ILi32EEEEEENS_6half_tENS5_IJlSC_lEEESK_SL_NS4_8TiledMMAINS4_8MMA_AtomIJNS4_4SM904GMMA25MMA_64x16x16_F32F16F16_SSILNSP_5MajorE0ELSR_0ELNSP_7ScaleInE1ELSS_1EEEEEENS4_6LayoutINS5_IJSC_SC_SC_EEENS5_IJNSA_ILi0EEESX_SX_EEEEENS5_IJNS4_10UnderscoreES10_S10_EEEEENS4_13SM90_TMA_LOADENS4_14ComposedLayoutINS4_7SwizzleILi2ELi4ELi3EEENS4_18smem_ptr_flag_bitsILi16EEENSV_INS5_IJNSA_ILi8EEESI_EEENS5_IJSI_SC_EEEEEEEvNS4_8identityENS4_23SM90_TMA_LOAD_MULTICASTES1D_vS1E_EENS_8epilogue10collective6detail29Sm90TmaWarpSpecializedAdapterINS1I_15DefaultEpilogueISK_SL_SL_NS1H_6thread17LinearCombinationISK_Li1EffLNS1M_9ScaleType4KindE0ELNS_15FloatRoundStyleE2ESK_EENS1_15EpilogueDefaultEEEEEvvEEEEvNT_6ParamsE --------------------------
	.section	.nv.shared._ZN7cutlass13device_kernelINS_4gemm6kernel13GemmUniversalIN4cute5tupleIJiiiiEEENS1_10collective13CollectiveMmaINS1_34MainloopSm90TmaGmmaWarpSpecializedILi25ENS5_IJNS4_1CILi2EEENSA_ILi1EEESC_EEENS1_32KernelTmaWarpSpecializedPingpongEEENS5_IJNSA_ILi64EEENSA_ILi80EEENSA_ILi32EEEEEENS_6half_tENS5_IJlSC_lEEESK_SL_NS4_8TiledMMAINS4_8MMA_AtomIJNS4_4SM904GMMA25MMA_64x16x16_F32F16F16_SSILNSP_5MajorE0ELSR_0ELNSP_7ScaleInE1ELSS_1EEEEEENS4_6LayoutINS5_IJSC_SC_SC_EEENS5_IJNSA_ILi0EEESX_SX_EEEEENS5_IJNS4_10UnderscoreES10_S10_EEEEENS4_13SM90_TMA_LOADENS4_14ComposedLayoutINS4_7SwizzleILi2ELi4ELi3EEENS4_18smem_ptr_flag_bitsILi16EEENSV_INS5_IJNSA_ILi8EEESI_EEENS5_IJSI_SC_EEEEEEEvNS4_8identityENS4_23SM90_TMA_LOAD_MULTICASTES1D_vS1E_EENS_8epilogue10collective6detail29Sm90TmaWarpSpecializedAdapterINS1I_15DefaultEpilogueISK_SL_SL_NS1H_6thread17LinearCombinationISK_Li1EffLNS1M_9ScaleType4KindE0ELNS_15FloatRoundStyleE2ESK_EENS1_15EpilogueDefaultEEEEEvvEEEEvNT_6ParamsE,"aw",@nobits
	.sectionflags	@""
	.align	16
	.zero		1024


//--------------------- .nv.shared.reserved.0     --------------------------
	.section	.nv.shared.reserved.0,"aw",@nobits
	.weak		__nv_reservedSMEM_offset_0_alias
	.size		__nv_reservedSMEM_offset_0_alias, 0, 0
	.other		__nv_reservedSMEM_offset_0_alias,@"STO_CUDA_RESERVED_SHARED STV_DEFAULT"
__nv_reservedSMEM_offset_0_alias:
	.zero		0


//--------------------- .nv.global                --------------------------
	.section	.nv.global,"aw",@nobits
.nv.global:
	.type		_ZN40_INTERNAL_48b33a14_4_k_cu_8f5dd362_118864cute1_E,@object
	.size		_ZN40_INTERNAL_48b33a14_4_k_cu_8f5dd362_118864cute1_E,(_ZN40_INTERNAL_48b33a14_4_k_cu_8f5dd362_118864cuda3std3__45__cpo6cbeginE - _ZN40_INTERNAL_48b33a14_4_k_cu_8f5dd362_118864cute1_E)
_ZN40_INTERNAL_48b33a14_4_k_cu_8f5dd362_118864cute1_E:
	.zero		1
	.type		_ZN40_INTERNAL_48b33a14_4_k_cu_8f5dd362_118864cuda3std3__45__cpo6cbeginE,@object
	.size		_ZN40_INTERNAL_48b33a14_4_k_cu_8f5dd362_118864cuda3std3__45__cpo6cbeginE,(_ZN40_INTERNAL_48b33a14_4_k_cu_8f5dd362_118864cuda3std3__48in_placeE - _ZN40_INTERNAL_48b33a14_4_k_cu_8f5dd362_118864cuda3std3__45__cpo6cbeginE)
_ZN40_INTERNAL_48b33a14_4_k_cu_8f5dd362_118864cuda3std3__45__cpo6cbeginE:
	.zero		1
	.type		_ZN40_INTERNAL_48b33a14_4_k_cu_8f5dd362_118864cuda3std3__48in_placeE,@object
	.size		_ZN40_INTERNAL_48b33a14_4_k_cu_8f5dd362_118864cuda3std3__48in_placeE,(_ZN40_INTERNAL_48b33a14_4_k_cu_8f5dd362_118864cuda3std6ranges3__45__cpo9iter_moveE - _ZN40_INTERNAL_48b33a14_4_k_cu_8f5dd362_118864cuda3std3__48in_placeE)
_ZN40_INTERNAL_48b33a14_4_k_cu_8f5dd362_118864cuda3std3__48in_placeE:
	.zero		1
	.type		_ZN40_INTERNAL_48b33a14_4_k_cu_8f5dd362_118864cuda3std6ranges3__45__cpo9iter_moveE,@object
	.size		_ZN40_INTERNAL_48b33a14_4_k_cu_8f5dd362_118864cuda3std6ranges3__45__cpo9iter_moveE,(_ZN40_INTERNAL_48b33a14_4_k_cu_8f5dd362_118864cuda3std3__45__cpo5beginE - _ZN40_INTERNAL_48b33a14_4_k_cu_8f5dd362_118864cuda3std6ranges3__45__cpo9iter_moveE)
_ZN40_INTERNAL_48b33a14_4_k_cu_8f5dd362_118864cuda3std6ranges3__45__cpo9iter_moveE:
	.zero		1
	.type		_ZN40_INTERNAL_48b33a14_4_k_cu_8f5dd362_118864cuda3std3__45__cpo5beginE,@object
	.size		_ZN40_INTERNAL_48b33a14_4_k_cu_8f5dd362_118864cuda3std3__45__cpo5beginE,(_ZN40_INTERNAL_48b33a14_4_k_cu_8f5dd362_118864cuda3std3__442_GLOBAL__N__48b33a14_4_k_cu_8f5dd362_118866ignoreE - _ZN40_INTERNAL_48b33a14_4_k_cu_8f5dd362_118864cuda3std3__45__cpo5beginE)
_ZN40_INTERNAL_48b33a14_4_k_cu_8f5dd362_118864cuda3std3__45__cpo5beginE:
	.zero		1
	.type		_ZN40_INTERNAL_48b33a14_4_k_cu_8f5dd362_118864cuda3std3__442_GLOBAL__N__48b33a14_4_k_cu_8f5dd362_118866ignoreE,@object
	.size		_ZN40_INTERNAL_48b33a14_4_k_cu_8f5dd362_118864cuda3std3__442_GLOBAL__N__48b33a14_4_k_cu_8f5dd362_118866ignoreE,(_ZN40_INTERNAL_48b33a14_4_k_cu_8f5dd362_118864cute7productE - _ZN40_INTERNAL_48b33a14_4_k_cu_8f5dd362_118864cuda3std3__442_GLOBAL__N__48b33a14_4_k_cu_8f5dd362_118866ignoreE)
_ZN40_INTERNAL_48b33a14_4_k_cu_8f5dd362_118864cuda3std3__442_GLOBAL__N__48b33a14_4_k_cu_8f5dd362_118866ignoreE:
	.zero		1
	.type		_ZN40_INTERNAL_48b33a14_4_k_cu_8f5dd362_118864cute7productE,@object
	.size		_ZN40_INTERNAL_48b33a14_4_k_cu_8f5dd362_118864cute7productE,(_ZN40_INTERNAL_48b33a14_4_k_cu_8f5dd362_118864cuda3std3__45__cpo3endE - _ZN40_INTERNAL_48b33a14_4_k_cu_8f5dd362_118864cute7productE)
_ZN40_INTERNAL_48b33a14_4_k_cu_8f5dd362_118864cute7productE:
	.zero		1
	.type		_ZN40_INTERNAL_48b33a14_4_k_cu_8f5dd362_118864cuda3std3__45__cpo3endE,@object
	.size		_ZN40_INTERNAL_48b33a14_4_k_cu_8f5dd362_118864cuda3std3__45__cpo3endE,(_ZN40_INTERNAL_48b33a14_4_k_cu_8f5dd362_118864cuda3std3__419piecewise_constructE - _ZN40_INTERNAL_48b33a14_4_k_cu_8f5dd362_118864cuda3std3__45__cpo3endE)
_ZN40_INTERNAL_48b33a14_4_k_cu_8f5dd362_118864cuda3std3__45__cpo3endE:
	.zero		1
	.type		_ZN40_INTERNAL_48b33a14_4_k_cu_8f5dd362_118864cuda3std3__419piecewise_constructE,@object
	.size		_ZN40_INTERNAL_48b33a14_4_k_cu_8f5dd362_118864cuda3std3__419piecewise_constructE,(_ZN40_INTERNAL_48b33a14_4_k_cu_8f5dd362_118864cuda3std3__45__cpo4cendE - _ZN40_INTERNAL_48b33a14_4_k_cu_8f5dd362_118864cuda3std3__419piecewise_constructE)
_ZN40_INTERNAL_48b33a14_4_k_cu_8f5dd362_118864cuda3std3__419piecewise_constructE:
	.zero		1
	.type		_ZN40_INTERNAL_48b33a14_4_k_cu_8f5dd362_118864cuda3std3__45__cpo4cendE,@object
	.size		_ZN40_INTERNAL_48b33a14_4_k_cu_8f5dd362_118864cuda3std3__45__cpo4cendE,(_ZN40_INTERNAL_48b33a14_4_k_cu_8f5dd362_118864cuda3std6ranges3__45__cpo4swapE - _ZN40_INTERNAL_48b33a14_4_k_cu_8f5dd362_118864cuda3std3__45__cpo4cendE)
_ZN40_INTERNAL_48b33a14_4_k_cu_8f5dd362_118864cuda3std3__45__cpo4cendE:
	.zero		1
	.type		_ZN40_INTERNAL_48b33a14_4_k_cu_8f5dd362_118864cuda3std6ranges3__45__cpo4swapE,@object
	.size		_ZN40_INTERNAL_48b33a14_4_k_cu_8f5dd362_118864cuda3std6ranges3__45__cpo4swapE,(.L_8 - _ZN40_INTERNAL_48b33a14_4_k_cu_8f5dd362_118864cuda3std6ranges3__45__cpo4swapE)
_ZN40_INTERNAL_48b33a14_4_k_cu_8f5dd362_118864cuda3std6ranges3__45__cpo4swapE:
	.zero		1
.L_8:


//--------------------- .nv.constant0._ZN7cutlass13device_kernelINS_4gemm6kernel13GemmUniversalIN4cute5tupleIJiiiiEEENS1_10collective13CollectiveMmaINS1_34MainloopSm90TmaGmmaWarpSpecializedILi25ENS5_IJNS4_1CILi2EEENSA_ILi1EEESC_EEENS1_32KernelTmaWarpSpecializedPingpongEEENS5_IJNSA_ILi64EEENSA_ILi80EEENSA_ILi32EEEEEENS_6half_tENS5_IJlSC_lEEESK_SL_NS4_8TiledMMAINS4_8MMA_AtomIJNS4_4SM904GMMA25MMA_64x16x16_F32F16F16_SSILNSP_5MajorE0ELSR_0ELNSP_7ScaleInE1ELSS_1EEEEEENS4_6LayoutINS5_IJSC_SC_SC_EEENS5_IJNSA_ILi0EEESX_SX_EEEEENS5_IJNS4_10UnderscoreES10_S10_EEEEENS4_13SM90_TMA_LOADENS4_14ComposedLayoutINS4_7SwizzleILi2ELi4ELi3EEENS4_18smem_ptr_flag_bitsILi16EEENSV_INS5_IJNSA_ILi8EEESI_EEENS5_IJSI_SC_EEEEEEEvNS4_8identityENS4_23SM90_TMA_LOAD_MULTICASTES1D_vS1E_EENS_8epilogue10collective6detail29Sm90TmaWarpSpecializedAdapterINS1I_15DefaultEpilogueISK_SL_SL_NS1H_6thread17LinearCombinationISK_Li1EffLNS1M_9ScaleType4KindE0ELNS_15FloatRoundStyleE2ESK_EENS1_15EpilogueDefaultEEEEEvvEEEEvNT_6ParamsE --------------------------
	.section	.nv.constant0._ZN7cutlass13device_kernelINS_4gemm6kernel13GemmUniversalIN4cute5tupleIJiiiiEEENS1_10collective13CollectiveMmaINS1_34MainloopSm90TmaGmmaWarpSpecializedILi25ENS5_IJNS4_1CILi2EEENSA_ILi1EEESC_EEENS1_32KernelTmaWarpSpecializedPingpongEEENS5_IJNSA_ILi64EEENSA_ILi80EEENSA_ILi32EEEEEENS_6half_tENS5_IJlSC_lEEESK_SL_NS4_8TiledMMAINS4_8MMA_AtomIJNS4_4SM904GMMA25MMA_64x16x16_F32F16F16_SSILNSP_5MajorE0ELSR_0ELNSP_7ScaleInE1ELSS_1EEEEEENS4_6LayoutINS5_IJSC_SC_SC_EEENS5_IJNSA_ILi0EEESX_SX_EEEEENS5_IJNS4_10UnderscoreES10_S10_EEEEENS4_13SM90_TMA_LOADENS4_14ComposedLayoutINS4_7SwizzleILi2ELi4ELi3EEENS4_18smem_ptr_flag_bitsILi16EEENSV_INS5_IJNSA_ILi8EEESI_EEENS5_IJSI_SC_EEEEEEEvNS4_8identityENS4_23SM90_TMA_LOAD_MULTICASTES1D_vS1E_EENS_8epilogue10collective6detail29Sm90TmaWarpSpecializedAdapterINS1I_15DefaultEpilogueISK_SL_SL_NS1H_6thread17LinearCombinationISK_Li1EffLNS1M_9ScaleType4KindE0ELNS_15FloatRoundStyleE2ESK_EENS1_15EpilogueDefaultEEEEEvvEEEEvNT_6ParamsE,"a",@progbits
	.sectionflags	@""
	.align	4
.nv.constant0._ZN7cutlass13device_kernelINS_4gemm6kernel13GemmUniversalIN4cute5tupleIJiiiiEEENS1_10collective13CollectiveMmaINS1_34MainloopSm90TmaGmmaWarpSpecializedILi25ENS5_IJNS4_1CILi2EEENSA_ILi1EEESC_EEENS1_32KernelTmaWarpSpecializedPingpongEEENS5_IJNSA_ILi64EEENSA_ILi80EEENSA_ILi32EEEEEENS_6half_tENS5_IJlSC_lEEESK_SL_NS4_8TiledMMAINS4_8MMA_AtomIJNS4_4SM904GMMA25MMA_64x16x16_F32F16F16_SSILNSP_5MajorE0ELSR_0ELNSP_7ScaleInE1ELSS_1EEEEEENS4_6LayoutINS5_IJSC_SC_SC_EEENS5_IJNSA_ILi0EEESX_SX_EEEEENS5_IJNS4_10UnderscoreES10_S10_EEEEENS4_13SM90_TMA_LOADENS4_14ComposedLayoutINS4_7SwizzleILi2ELi4ELi3EEENS4_18smem_ptr_flag_bitsILi16EEENSV_INS5_IJNSA_ILi8EEESI_EEENS5_IJSI_SC_EEEEEEEvNS4_8identityENS4_23SM90_TMA_LOAD_MULTICASTES1D_vS1E_EENS_8epilogue10collective6detail29Sm90TmaWarpSpecializedAdapterINS1I_15DefaultEpilogueISK_SL_SL_NS1H_6thread17LinearCombinationISK_Li1EffLNS1M_9ScaleType4KindE0ELNS_15FloatRoundStyleE2ESK_EENS1_15EpilogueDefaultEEEEEvvEEEEvNT_6ParamsE:
	.zero		1664


//--------------------- SYMBOLS --------------------------

	.type		.nv.reservedSmem.offset0,@object
	.size		.nv.reservedSmem.offset0,0x4
	.type		__assertfail,@function
